//
// Generated by NVIDIA NVVM Compiler
//
// Compiler Build ID: CL-36424714
// Cuda compilation tools, release 13.0, V13.0.88
// Based on NVVM 20.0.0
//

.version 9.0
.target sm_100
.address_size 64

	// .globl	_Z25standard_attention_kernelPKfS0_S0_PfS1_iif

.visible .entry _Z25standard_attention_kernelPKfS0_S0_PfS1_iif(
	.param .u64 .ptr .align 1 _Z25standard_attention_kernelPKfS0_S0_PfS1_iif_param_0,
	.param .u64 .ptr .align 1 _Z25standard_attention_kernelPKfS0_S0_PfS1_iif_param_1,
	.param .u64 .ptr .align 1 _Z25standard_attention_kernelPKfS0_S0_PfS1_iif_param_2,
	.param .u64 .ptr .align 1 _Z25standard_attention_kernelPKfS0_S0_PfS1_iif_param_3,
	.param .u64 .ptr .align 1 _Z25standard_attention_kernelPKfS0_S0_PfS1_iif_param_4,
	.param .u32 _Z25standard_attention_kernelPKfS0_S0_PfS1_iif_param_5,
	.param .u32 _Z25standard_attention_kernelPKfS0_S0_PfS1_iif_param_6,
	.param .f32 _Z25standard_attention_kernelPKfS0_S0_PfS1_iif_param_7
)
{
	.reg .pred 	%p<41>;
	.reg .b32 	%r<192>;
	.reg .b32 	%f<308>;
	.reg .b64 	%rd<112>;

	ld.param.u64 	%rd9, [_Z25standard_attention_kernelPKfS0_S0_PfS1_iif_param_0];
	ld.param.u64 	%rd10, [_Z25standard_attention_kernelPKfS0_S0_PfS1_iif_param_1];
	ld.param.u64 	%rd11, [_Z25standard_attention_kernelPKfS0_S0_PfS1_iif_param_2];
	ld.param.u64 	%rd8, [_Z25standard_attention_kernelPKfS0_S0_PfS1_iif_param_3];
	ld.param.u64 	%rd12, [_Z25standard_attention_kernelPKfS0_S0_PfS1_iif_param_4];
	ld.param.u32 	%r100, [_Z25standard_attention_kernelPKfS0_S0_PfS1_iif_param_5];
	ld.param.u32 	%r101, [_Z25standard_attention_kernelPKfS0_S0_PfS1_iif_param_6];
	ld.param.f32 	%f49, [_Z25standard_attention_kernelPKfS0_S0_PfS1_iif_param_7];
	cvta.to.global.u64 	%rd1, %rd11;
	cvta.to.global.u64 	%rd2, %rd10;
	cvta.to.global.u64 	%rd3, %rd9;
	cvta.to.global.u64 	%rd4, %rd12;
	mov.u32 	%r102, %ctaid.x;
	mov.u32 	%r103, %ntid.x;
	mov.u32 	%r104, %tid.x;
	mad.lo.s32 	%r1, %r102, %r103, %r104;
	setp.ge.s32 	%p1, %r1, %r100;
	@%p1 bra 	$L__BB0_58;
	setp.lt.s32 	%p2, %r1, 0;
	mov.f32 	%f294, 0fFF800000;
	@%p2 bra 	$L__BB0_29;
	setp.lt.s32 	%p3, %r101, 1;
	mul.lo.s32 	%r2, %r101, %r1;
	mul.lo.s32 	%r3, %r100, %r1;
	@%p3 bra 	$L__BB0_18;
	add.s32 	%r4, %r101, -1;
	and.b32  	%r5, %r101, 15;
	add.s32 	%r6, %r5, -1;
	and.b32  	%r7, %r101, 7;
	add.s32 	%r8, %r7, -1;
	and.b32  	%r9, %r101, 2147483632;
	and.b32  	%r10, %r101, 3;
	mov.f32 	%f294, 0fFF800000;
	mov.b32 	%r161, 0;
	cvt.u64.u32 	%rd55, %r2;
$L__BB0_4:
	mov.u32 	%r11, %r161;
	setp.lt.u32 	%p11, %r4, 15;
	mul.lo.s32 	%r12, %r11, %r101;
	mov.f32 	%f286, 0f00000000;
	mov.b32 	%r164, 0;
	@%p11 bra 	$L__BB0_7;
	mov.f32 	%f286, 0f00000000;
	mov.b32 	%r162, 0;
$L__BB0_6:
	.pragma "nounroll";
	add.s32 	%r116, %r162, %r2;
	mul.wide.u32 	%rd21, %r116, 4;
	add.s64 	%rd22, %rd3, %rd21;
	ld.global.f32 	%f60, [%rd22];
	add.s32 	%r117, %r162, %r12;
	mul.wide.u32 	%rd23, %r117, 4;
	add.s64 	%rd24, %rd2, %rd23;
	ld.global.f32 	%f61, [%rd24];
	fma.rn.f32 	%f62, %f60, %f61, %f286;
	ld.global.f32 	%f63, [%rd22+4];
	ld.global.f32 	%f64, [%rd24+4];
	fma.rn.f32 	%f65, %f63, %f64, %f62;
	ld.global.f32 	%f66, [%rd22+8];
	ld.global.f32 	%f67, [%rd24+8];
	fma.rn.f32 	%f68, %f66, %f67, %f65;
	ld.global.f32 	%f69, [%rd22+12];
	ld.global.f32 	%f70, [%rd24+12];
	fma.rn.f32 	%f71, %f69, %f70, %f68;
	ld.global.f32 	%f72, [%rd22+16];
	ld.global.f32 	%f73, [%rd24+16];
	fma.rn.f32 	%f74, %f72, %f73, %f71;
	ld.global.f32 	%f75, [%rd22+20];
	ld.global.f32 	%f76, [%rd24+20];
	fma.rn.f32 	%f77, %f75, %f76, %f74;
	ld.global.f32 	%f78, [%rd22+24];
	ld.global.f32 	%f79, [%rd24+24];
	fma.rn.f32 	%f80, %f78, %f79, %f77;
	ld.global.f32 	%f81, [%rd22+28];
	ld.global.f32 	%f82, [%rd24+28];
	fma.rn.f32 	%f83, %f81, %f82, %f80;
	ld.global.f32 	%f84, [%rd22+32];
	ld.global.f32 	%f85, [%rd24+32];
	fma.rn.f32 	%f86, %f84, %f85, %f83;
	ld.global.f32 	%f87, [%rd22+36];
	ld.global.f32 	%f88, [%rd24+36];
	fma.rn.f32 	%f89, %f87, %f88, %f86;
	ld.global.f32 	%f90, [%rd22+40];
	ld.global.f32 	%f91, [%rd24+40];
	fma.rn.f32 	%f92, %f90, %f91, %f89;
	ld.global.f32 	%f93, [%rd22+44];
	ld.global.f32 	%f94, [%rd24+44];
	fma.rn.f32 	%f95, %f93, %f94, %f92;
	ld.global.f32 	%f96, [%rd22+48];
	ld.global.f32 	%f97, [%rd24+48];
	fma.rn.f32 	%f98, %f96, %f97, %f95;
	ld.global.f32 	%f99, [%rd22+52];
	ld.global.f32 	%f100, [%rd24+52];
	fma.rn.f32 	%f101, %f99, %f100, %f98;
	ld.global.f32 	%f102, [%rd22+56];
	ld.global.f32 	%f103, [%rd24+56];
	fma.rn.f32 	%f104, %f102, %f103, %f101;
	ld.global.f32 	%f105, [%rd22+60];
	ld.global.f32 	%f106, [%rd24+60];
	fma.rn.f32 	%f286, %f105, %f106, %f104;
	add.s32 	%r162, %r162, 16;
	setp.ne.s32 	%p12, %r162, %r9;
	mov.u32 	%r164, %r9;
	@%p12 bra 	$L__BB0_6;
$L__BB0_7:
	setp.eq.s32 	%p13, %r5, 0;
	@%p13 bra 	$L__BB0_17;
	setp.lt.u32 	%p14, %r6, 7;
	@%p14 bra 	$L__BB0_10;
	add.s32 	%r118, %r164, %r2;
	mul.wide.u32 	%rd25, %r118, 4;
	add.s64 	%rd26, %rd3, %rd25;
	ld.global.f32 	%f108, [%rd26];
	add.s32 	%r119, %r164, %r12;
	mul.wide.u32 	%rd27, %r119, 4;
	add.s64 	%rd28, %rd2, %rd27;
	ld.global.f32 	%f109, [%rd28];
	fma.rn.f32 	%f110, %f108, %f109, %f286;
	cvt.u64.u32 	%rd29, %r2;
	cvt.u64.u32 	%rd30, %r164;
	add.s64 	%rd31, %rd30, %rd29;
	shl.b64 	%rd32, %rd31, 2;
	add.s64 	%rd33, %rd3, %rd32;
	ld.global.f32 	%f111, [%rd33+4];
	cvt.u64.u32 	%rd34, %r12;
	add.s64 	%rd35, %rd30, %rd34;
	shl.b64 	%rd36, %rd35, 2;
	add.s64 	%rd37, %rd2, %rd36;
	ld.global.f32 	%f112, [%rd37+4];
	fma.rn.f32 	%f113, %f111, %f112, %f110;
	ld.global.f32 	%f114, [%rd33+8];
	ld.global.f32 	%f115, [%rd37+8];
	fma.rn.f32 	%f116, %f114, %f115, %f113;
	ld.global.f32 	%f117, [%rd33+12];
	ld.global.f32 	%f118, [%rd37+12];
	fma.rn.f32 	%f119, %f117, %f118, %f116;
	ld.global.f32 	%f120, [%rd33+16];
	ld.global.f32 	%f121, [%rd37+16];
	fma.rn.f32 	%f122, %f120, %f121, %f119;
	ld.global.f32 	%f123, [%rd33+20];
	ld.global.f32 	%f124, [%rd37+20];
	fma.rn.f32 	%f125, %f123, %f124, %f122;
	ld.global.f32 	%f126, [%rd33+24];
	ld.global.f32 	%f127, [%rd37+24];
	fma.rn.f32 	%f128, %f126, %f127, %f125;
	ld.global.f32 	%f129, [%rd33+28];
	ld.global.f32 	%f130, [%rd37+28];
	fma.rn.f32 	%f286, %f129, %f130, %f128;
	add.s32 	%r164, %r164, 8;
$L__BB0_10:
	setp.eq.s32 	%p15, %r7, 0;
	@%p15 bra 	$L__BB0_17;
	setp.lt.u32 	%p16, %r8, 3;
	@%p16 bra 	$L__BB0_13;
	add.s32 	%r120, %r164, %r2;
	mul.wide.u32 	%rd38, %r120, 4;
	add.s64 	%rd39, %rd3, %rd38;
	ld.global.f32 	%f132, [%rd39];
	add.s32 	%r121, %r164, %r12;
	mul.wide.u32 	%rd40, %r121, 4;
	add.s64 	%rd41, %rd2, %rd40;
	ld.global.f32 	%f133, [%rd41];
	fma.rn.f32 	%f134, %f132, %f133, %f286;
	cvt.u64.u32 	%rd43, %r164;
	add.s64 	%rd44, %rd43, %rd55;
	shl.b64 	%rd45, %rd44, 2;
	add.s64 	%rd46, %rd3, %rd45;
	ld.global.f32 	%f135, [%rd46+4];
	cvt.u64.u32 	%rd47, %r12;
	add.s64 	%rd48, %rd43, %rd47;
	shl.b64 	%rd49, %rd48, 2;
	add.s64 	%rd50, %rd2, %rd49;
	ld.global.f32 	%f136, [%rd50+4];
	fma.rn.f32 	%f137, %f135, %f136, %f134;
	ld.global.f32 	%f138, [%rd46+8];
	ld.global.f32 	%f139, [%rd50+8];
	fma.rn.f32 	%f140, %f138, %f139, %f137;
	ld.global.f32 	%f141, [%rd46+12];
	ld.global.f32 	%f142, [%rd50+12];
	fma.rn.f32 	%f286, %f141, %f142, %f140;
	add.s32 	%r164, %r164, 4;
$L__BB0_13:
	setp.eq.s32 	%p17, %r10, 0;
	@%p17 bra 	$L__BB0_17;
	setp.eq.s32 	%p18, %r10, 1;
	add.s32 	%r122, %r164, %r2;
	mul.wide.u32 	%rd51, %r122, 4;
	add.s64 	%rd52, %rd3, %rd51;
	ld.global.f32 	%f143, [%rd52];
	add.s32 	%r123, %r164, %r12;
	mul.wide.u32 	%rd53, %r123, 4;
	add.s64 	%rd54, %rd2, %rd53;
	ld.global.f32 	%f144, [%rd54];
	fma.rn.f32 	%f286, %f143, %f144, %f286;
	@%p18 bra 	$L__BB0_17;
	setp.eq.s32 	%p19, %r10, 2;
	cvt.u64.u32 	%rd56, %r164;
	add.s64 	%rd57, %rd56, %rd55;
	shl.b64 	%rd58, %rd57, 2;
	add.s64 	%rd5, %rd3, %rd58;
	ld.global.f32 	%f145, [%rd5+4];
	cvt.u64.u32 	%rd59, %r12;
	add.s64 	%rd60, %rd56, %rd59;
	shl.b64 	%rd61, %rd60, 2;
	add.s64 	%rd6, %rd2, %rd61;
	ld.global.f32 	%f146, [%rd6+4];
	fma.rn.f32 	%f286, %f145, %f146, %f286;
	@%p19 bra 	$L__BB0_17;
	ld.global.f32 	%f147, [%rd5+8];
	ld.global.f32 	%f148, [%rd6+8];
	fma.rn.f32 	%f286, %f147, %f148, %f286;
$L__BB0_17:
	mul.f32 	%f149, %f49, %f286;
	add.s32 	%r124, %r11, %r3;
	mul.wide.s32 	%rd62, %r124, 4;
	add.s64 	%rd63, %rd4, %rd62;
	st.global.f32 	[%rd63], %f149;
	max.f32 	%f294, %f294, %f149;
	add.s32 	%r161, %r11, 1;
	setp.eq.s32 	%p20, %r11, %r1;
	@%p20 bra 	$L__BB0_29;
	bra.uni 	$L__BB0_4;
$L__BB0_18:
	mul.f32 	%f17, %f49, 0f00000000;
	add.s32 	%r21, %r1, 1;
	and.b32  	%r22, %r21, 7;
	setp.lt.u32 	%p4, %r1, 7;
	mov.f32 	%f294, 0fFF800000;
	mov.b32 	%r168, 0;
	@%p4 bra 	$L__BB0_21;
	and.b32  	%r168, %r21, 2147483640;
	mov.f32 	%f294, 0fFF800000;
	mov.b32 	%r166, 0;
$L__BB0_20:
	.pragma "nounroll";
	add.s32 	%r107, %r166, %r3;
	mul.wide.s32 	%rd13, %r107, 4;
	add.s64 	%rd14, %rd4, %rd13;
	st.global.f32 	[%rd14], %f17;
	max.f32 	%f294, %f294, %f17;
	st.global.f32 	[%rd14+4], %f17;
	st.global.f32 	[%rd14+8], %f17;
	st.global.f32 	[%rd14+12], %f17;
	st.global.f32 	[%rd14+16], %f17;
	st.global.f32 	[%rd14+20], %f17;
	st.global.f32 	[%rd14+24], %f17;
	st.global.f32 	[%rd14+28], %f17;
	add.s32 	%r166, %r166, 8;
	setp.ne.s32 	%p5, %r166, %r168;
	@%p5 bra 	$L__BB0_20;
$L__BB0_21:
	setp.eq.s32 	%p6, %r22, 0;
	@%p6 bra 	$L__BB0_29;
	setp.lt.u32 	%p7, %r22, 4;
	@%p7 bra 	$L__BB0_24;
	add.s32 	%r108, %r168, %r3;
	mul.wide.s32 	%rd15, %r108, 4;
	add.s64 	%rd16, %rd4, %rd15;
	st.global.f32 	[%rd16], %f17;
	max.f32 	%f294, %f294, %f17;
	st.global.f32 	[%rd16+4], %f17;
	st.global.f32 	[%rd16+8], %f17;
	st.global.f32 	[%rd16+12], %f17;
	add.s32 	%r168, %r168, 4;
$L__BB0_24:
	and.b32  	%r109, %r21, 3;
	setp.eq.s32 	%p8, %r109, 0;
	@%p8 bra 	$L__BB0_29;
	setp.eq.s32 	%p9, %r109, 1;
	@%p9 bra 	$L__BB0_27;
	add.s32 	%r110, %r168, %r3;
	mul.wide.s32 	%rd17, %r110, 4;
	add.s64 	%rd18, %rd4, %rd17;
	st.global.f32 	[%rd18], %f17;
	max.f32 	%f294, %f294, %f17;
	st.global.f32 	[%rd18+4], %f17;
	add.s32 	%r168, %r168, 2;
$L__BB0_27:
	and.b32  	%r111, %r1, 1;
	setp.eq.b32 	%p10, %r111, 1;
	@%p10 bra 	$L__BB0_29;
	add.s32 	%r112, %r168, %r3;
	mul.wide.s32 	%rd19, %r112, 4;
	add.s64 	%rd20, %rd4, %rd19;
	st.global.f32 	[%rd20], %f17;
	max.f32 	%f294, %f294, %f17;
$L__BB0_29:
	setp.lt.s32 	%p21, %r1, 0;
	mov.f32 	%f298, 0f00000000;
	@%p21 bra 	$L__BB0_36;
	mul.lo.s32 	%r31, %r100, %r1;
	add.s32 	%r32, %r1, 1;
	and.b32  	%r33, %r32, 3;
	setp.lt.u32 	%p22, %r1, 3;
	mov.f32 	%f298, 0f00000000;
	mov.b32 	%r170, 0;
	@%p22 bra 	$L__BB0_33;
	and.b32  	%r170, %r32, -4;
	mov.f32 	%f298, 0f00000000;
	mov.b32 	%r173, 0;
$L__BB0_32:
	add.s32 	%r127, %r173, %r31;
	mul.wide.s32 	%rd64, %r127, 4;
	add.s64 	%rd65, %rd4, %rd64;
	ld.global.f32 	%f154, [%rd65];
	sub.f32 	%f155, %f154, %f294;
	fma.rn.f32 	%f156, %f155, 0f3BBB989D, 0f3F000000;
	cvt.sat.f32.f32 	%f157, %f156;
	mov.f32 	%f158, 0f4B400001;
	mov.f32 	%f159, 0f437C0000;
	fma.rm.f32 	%f160, %f157, %f159, %f158;
	add.f32 	%f161, %f160, 0fCB40007F;
	neg.f32 	%f162, %f161;
	fma.rn.f32 	%f163, %f155, 0f3FB8AA3B, %f162;
	fma.rn.f32 	%f164, %f155, 0f32A57060, %f163;
	mov.b32 	%r128, %f160;
	shl.b32 	%r129, %r128, 23;
	mov.b32 	%f165, %r129;
	ex2.approx.ftz.f32 	%f166, %f164;
	mul.f32 	%f167, %f166, %f165;
	st.global.f32 	[%rd65], %f167;
	add.f32 	%f168, %f298, %f167;
	ld.global.f32 	%f169, [%rd65+4];
	sub.f32 	%f170, %f169, %f294;
	fma.rn.f32 	%f171, %f170, 0f3BBB989D, 0f3F000000;
	cvt.sat.f32.f32 	%f172, %f171;
	fma.rm.f32 	%f173, %f172, %f159, %f158;
	add.f32 	%f174, %f173, 0fCB40007F;
	neg.f32 	%f175, %f174;
	fma.rn.f32 	%f176, %f170, 0f3FB8AA3B, %f175;
	fma.rn.f32 	%f177, %f170, 0f32A57060, %f176;
	mov.b32 	%r130, %f173;
	shl.b32 	%r131, %r130, 23;
	mov.b32 	%f178, %r131;
	ex2.approx.ftz.f32 	%f179, %f177;
	mul.f32 	%f180, %f179, %f178;
	st.global.f32 	[%rd65+4], %f180;
	add.f32 	%f181, %f168, %f180;
	ld.global.f32 	%f182, [%rd65+8];
	sub.f32 	%f183, %f182, %f294;
	fma.rn.f32 	%f184, %f183, 0f3BBB989D, 0f3F000000;
	cvt.sat.f32.f32 	%f185, %f184;
	fma.rm.f32 	%f186, %f185, %f159, %f158;
	add.f32 	%f187, %f186, 0fCB40007F;
	neg.f32 	%f188, %f187;
	fma.rn.f32 	%f189, %f183, 0f3FB8AA3B, %f188;
	fma.rn.f32 	%f190, %f183, 0f32A57060, %f189;
	mov.b32 	%r132, %f186;
	shl.b32 	%r133, %r132, 23;
	mov.b32 	%f191, %r133;
	ex2.approx.ftz.f32 	%f192, %f190;
	mul.f32 	%f193, %f192, %f191;
	st.global.f32 	[%rd65+8], %f193;
	add.f32 	%f194, %f181, %f193;
	ld.global.f32 	%f195, [%rd65+12];
	sub.f32 	%f196, %f195, %f294;
	fma.rn.f32 	%f197, %f196, 0f3BBB989D, 0f3F000000;
	cvt.sat.f32.f32 	%f198, %f197;
	fma.rm.f32 	%f199, %f198, %f159, %f158;
	add.f32 	%f200, %f199, 0fCB40007F;
	neg.f32 	%f201, %f200;
	fma.rn.f32 	%f202, %f196, 0f3FB8AA3B, %f201;
	fma.rn.f32 	%f203, %f196, 0f32A57060, %f202;
	mov.b32 	%r134, %f199;
	shl.b32 	%r135, %r134, 23;
	mov.b32 	%f204, %r135;
	ex2.approx.ftz.f32 	%f205, %f203;
	mul.f32 	%f206, %f205, %f204;
	st.global.f32 	[%rd65+12], %f206;
	add.f32 	%f298, %f194, %f206;
	add.s32 	%r173, %r173, 4;
	setp.eq.s32 	%p23, %r173, %r170;
	@%p23 bra 	$L__BB0_33;
	bra.uni 	$L__BB0_32;
$L__BB0_33:
	setp.eq.s32 	%p24, %r33, 0;
	@%p24 bra 	$L__BB0_36;
	mov.b32 	%r172, 0;
$L__BB0_35:
	.pragma "nounroll";
	add.s32 	%r137, %r170, %r31;
	mul.wide.s32 	%rd66, %r137, 4;
	add.s64 	%rd67, %rd4, %rd66;
	ld.global.f32 	%f207, [%rd67];
	sub.f32 	%f208, %f207, %f294;
	fma.rn.f32 	%f209, %f208, 0f3BBB989D, 0f3F000000;
	cvt.sat.f32.f32 	%f210, %f209;
	mov.f32 	%f211, 0f4B400001;
	mov.f32 	%f212, 0f437C0000;
	fma.rm.f32 	%f213, %f210, %f212, %f211;
	add.f32 	%f214, %f213, 0fCB40007F;
	neg.f32 	%f215, %f214;
	fma.rn.f32 	%f216, %f208, 0f3FB8AA3B, %f215;
	fma.rn.f32 	%f217, %f208, 0f32A57060, %f216;
	mov.b32 	%r138, %f213;
	shl.b32 	%r139, %r138, 23;
	mov.b32 	%f218, %r139;
	ex2.approx.ftz.f32 	%f219, %f217;
	mul.f32 	%f220, %f219, %f218;
	st.global.f32 	[%rd67], %f220;
	add.f32 	%f298, %f298, %f220;
	add.s32 	%r170, %r170, 1;
	add.s32 	%r172, %r172, 1;
	setp.ne.s32 	%p25, %r172, %r33;
	@%p25 bra 	$L__BB0_35;
$L__BB0_36:
	setp.lt.s32 	%p26, %r1, 0;
	@%p26 bra 	$L__BB0_43;
	mul.lo.s32 	%r40, %r100, %r1;
	add.s32 	%r41, %r1, 1;
	and.b32  	%r42, %r41, 3;
	setp.lt.u32 	%p27, %r1, 3;
	mov.b32 	%r174, 0;
	@%p27 bra 	$L__BB0_40;
	and.b32  	%r174, %r41, -4;
	mov.b32 	%r177, 0;
$L__BB0_39:
	add.s32 	%r142, %r177, %r40;
	mul.wide.s32 	%rd68, %r142, 4;
	add.s64 	%rd69, %rd4, %rd68;
	ld.global.f32 	%f221, [%rd69];
	div.rn.f32 	%f222, %f221, %f298;
	st.global.f32 	[%rd69], %f222;
	ld.global.f32 	%f223, [%rd69+4];
	div.rn.f32 	%f224, %f223, %f298;
	st.global.f32 	[%rd69+4], %f224;
	ld.global.f32 	%f225, [%rd69+8];
	div.rn.f32 	%f226, %f225, %f298;
	st.global.f32 	[%rd69+8], %f226;
	ld.global.f32 	%f227, [%rd69+12];
	div.rn.f32 	%f228, %f227, %f298;
	st.global.f32 	[%rd69+12], %f228;
	add.s32 	%r177, %r177, 4;
	setp.eq.s32 	%p28, %r177, %r174;
	@%p28 bra 	$L__BB0_40;
	bra.uni 	$L__BB0_39;
$L__BB0_40:
	setp.eq.s32 	%p29, %r42, 0;
	@%p29 bra 	$L__BB0_43;
	mov.b32 	%r176, 0;
$L__BB0_42:
	.pragma "nounroll";
	add.s32 	%r144, %r174, %r40;
	mul.wide.s32 	%rd70, %r144, 4;
	add.s64 	%rd71, %rd4, %rd70;
	ld.global.f32 	%f229, [%rd71];
	div.rn.f32 	%f230, %f229, %f298;
	st.global.f32 	[%rd71], %f230;
	add.s32 	%r174, %r174, 1;
	add.s32 	%r176, %r176, 1;
	setp.ne.s32 	%p30, %r176, %r42;
	@%p30 bra 	$L__BB0_42;
$L__BB0_43:
	setp.lt.s32 	%p31, %r101, 1;
	@%p31 bra 	$L__BB0_58;
	mul.lo.s32 	%r51, %r100, %r1;
	mul.lo.s32 	%r52, %r101, %r1;
	add.s32 	%r146, %r1, 1;
	and.b32  	%r53, %r146, 7;
	and.b32  	%r54, %r146, 3;
	and.b32  	%r55, %r146, -8;
	neg.s32 	%r56, %r55;
	shl.b32 	%r57, %r101, 3;
	shl.b32 	%r58, %r101, 1;
	mul.lo.s32 	%r59, %r101, 3;
	shl.b32 	%r60, %r101, 2;
	mul.lo.s32 	%r61, %r101, 5;
	mul.lo.s32 	%r62, %r101, 6;
	mul.lo.s32 	%r63, %r101, 7;
	cvta.to.global.u64 	%rd7, %rd8;
	mov.b32 	%r178, 0;
$L__BB0_45:
	setp.lt.s32 	%p32, %r1, 0;
	mov.f32 	%f307, 0f00000000;
	@%p32 bra 	$L__BB0_57;
	setp.lt.u32 	%p33, %r1, 7;
	mov.f32 	%f307, 0f00000000;
	mov.b32 	%r190, 0;
	@%p33 bra 	$L__BB0_49;
	add.s32 	%r187, %r101, %r178;
	add.s32 	%r186, %r58, %r178;
	add.s32 	%r185, %r59, %r178;
	add.s32 	%r184, %r60, %r178;
	add.s32 	%r183, %r61, %r178;
	add.s32 	%r182, %r62, %r178;
	add.s32 	%r181, %r63, %r178;
	mov.f32 	%f307, 0f00000000;
	mov.u32 	%r179, %r51;
	mov.u32 	%r180, %r178;
	mov.u32 	%r188, %r56;
$L__BB0_48:
	.pragma "nounroll";
	mul.wide.s32 	%rd72, %r179, 4;
	add.s64 	%rd73, %rd4, %rd72;
	ld.global.f32 	%f235, [%rd73];
	mul.wide.u32 	%rd74, %r180, 4;
	add.s64 	%rd75, %rd1, %rd74;
	ld.global.f32 	%f236, [%rd75];
	fma.rn.f32 	%f237, %f235, %f236, %f307;
	ld.global.f32 	%f238, [%rd73+4];
	mul.wide.u32 	%rd76, %r187, 4;
	add.s64 	%rd77, %rd1, %rd76;
	ld.global.f32 	%f239, [%rd77];
	fma.rn.f32 	%f240, %f238, %f239, %f237;
	ld.global.f32 	%f241, [%rd73+8];
	mul.wide.u32 	%rd78, %r186, 4;
	add.s64 	%rd79, %rd1, %rd78;
	ld.global.f32 	%f242, [%rd79];
	fma.rn.f32 	%f243, %f241, %f242, %f240;
	ld.global.f32 	%f244, [%rd73+12];
	mul.wide.u32 	%rd80, %r185, 4;
	add.s64 	%rd81, %rd1, %rd80;
	ld.global.f32 	%f245, [%rd81];
	fma.rn.f32 	%f246, %f244, %f245, %f243;
	ld.global.f32 	%f247, [%rd73+16];
	mul.wide.u32 	%rd82, %r184, 4;
	add.s64 	%rd83, %rd1, %rd82;
	ld.global.f32 	%f248, [%rd83];
	fma.rn.f32 	%f249, %f247, %f248, %f246;
	ld.global.f32 	%f250, [%rd73+20];
	mul.wide.u32 	%rd84, %r183, 4;
	add.s64 	%rd85, %rd1, %rd84;
	ld.global.f32 	%f251, [%rd85];
	fma.rn.f32 	%f252, %f250, %f251, %f249;
	ld.global.f32 	%f253, [%rd73+24];
	mul.wide.u32 	%rd86, %r182, 4;
	add.s64 	%rd87, %rd1, %rd86;
	ld.global.f32 	%f254, [%rd87];
	fma.rn.f32 	%f255, %f253, %f254, %f252;
	ld.global.f32 	%f256, [%rd73+28];
	mul.wide.u32 	%rd88, %r181, 4;
	add.s64 	%rd89, %rd1, %rd88;
	ld.global.f32 	%f257, [%rd89];
	fma.rn.f32 	%f307, %f256, %f257, %f255;
	add.s32 	%r188, %r188, 8;
	add.s32 	%r187, %r187, %r57;
	add.s32 	%r186, %r186, %r57;
	add.s32 	%r185, %r185, %r57;
	add.s32 	%r184, %r184, %r57;
	add.s32 	%r183, %r183, %r57;
	add.s32 	%r182, %r182, %r57;
	add.s32 	%r181, %r181, %r57;
	add.s32 	%r180, %r180, %r57;
	add.s32 	%r179, %r179, 8;
	setp.ne.s32 	%p34, %r188, 0;
	mov.u32 	%r190, %r55;
	@%p34 bra 	$L__BB0_48;
$L__BB0_49:
	setp.eq.s32 	%p35, %r53, 0;
	@%p35 bra 	$L__BB0_57;
	add.s32 	%r148, %r53, -1;
	setp.lt.u32 	%p36, %r148, 3;
	@%p36 bra 	$L__BB0_52;
	add.s32 	%r149, %r190, %r51;
	mul.wide.s32 	%rd90, %r149, 4;
	add.s64 	%rd91, %rd4, %rd90;
	ld.global.f32 	%f259, [%rd91];
	mad.lo.s32 	%r150, %r190, %r101, %r178;
	mul.wide.u32 	%rd92, %r150, 4;
	add.s64 	%rd93, %rd1, %rd92;
	ld.global.f32 	%f260, [%rd93];
	fma.rn.f32 	%f261, %f259, %f260, %f307;
	ld.global.f32 	%f262, [%rd91+4];
	add.s32 	%r151, %r150, %r101;
	mul.wide.u32 	%rd94, %r151, 4;
	add.s64 	%rd95, %rd1, %rd94;
	ld.global.f32 	%f263, [%rd95];
	fma.rn.f32 	%f264, %f262, %f263, %f261;
	ld.global.f32 	%f265, [%rd91+8];
	add.s32 	%r152, %r151, %r101;
	mul.wide.u32 	%rd96, %r152, 4;
	add.s64 	%rd97, %rd1, %rd96;
	ld.global.f32 	%f266, [%rd97];
	fma.rn.f32 	%f267, %f265, %f266, %f264;
	ld.global.f32 	%f268, [%rd91+12];
	add.s32 	%r153, %r152, %r101;
	mul.wide.u32 	%rd98, %r153, 4;
	add.s64 	%rd99, %rd1, %rd98;
	ld.global.f32 	%f269, [%rd99];
	fma.rn.f32 	%f307, %f268, %f269, %f267;
	add.s32 	%r190, %r190, 4;
$L__BB0_52:
	setp.eq.s32 	%p37, %r54, 0;
	@%p37 bra 	$L__BB0_57;
	setp.eq.s32 	%p38, %r54, 1;
	@%p38 bra 	$L__BB0_55;
	add.s32 	%r154, %r190, %r51;
	mul.wide.s32 	%rd100, %r154, 4;
	add.s64 	%rd101, %rd4, %rd100;
	ld.global.f32 	%f271, [%rd101];
	mad.lo.s32 	%r155, %r190, %r101, %r178;
	mul.wide.u32 	%rd102, %r155, 4;
	add.s64 	%rd103, %rd1, %rd102;
	ld.global.f32 	%f272, [%rd103];
	fma.rn.f32 	%f273, %f271, %f272, %f307;
	ld.global.f32 	%f274, [%rd101+4];
	add.s32 	%r156, %r155, %r101;
	mul.wide.u32 	%rd104, %r156, 4;
	add.s64 	%rd105, %rd1, %rd104;
	ld.global.f32 	%f275, [%rd105];
	fma.rn.f32 	%f307, %f274, %f275, %f273;
	add.s32 	%r190, %r190, 2;
$L__BB0_55:
	and.b32  	%r157, %r1, 1;
	setp.eq.b32 	%p39, %r157, 1;
	@%p39 bra 	$L__BB0_57;
	add.s32 	%r158, %r190, %r51;
	mul.wide.s32 	%rd106, %r158, 4;
	add.s64 	%rd107, %rd4, %rd106;
	ld.global.f32 	%f276, [%rd107];
	mad.lo.s32 	%r159, %r190, %r101, %r178;
	mul.wide.u32 	%rd108, %r159, 4;
	add.s64 	%rd109, %rd1, %rd108;
	ld.global.f32 	%f277, [%rd109];
	fma.rn.f32 	%f307, %f276, %f277, %f307;
$L__BB0_57:
	add.s32 	%r160, %r178, %r52;
	mul.wide.s32 	%rd110, %r160, 4;
	add.s64 	%rd111, %rd7, %rd110;
	st.global.f32 	[%rd111], %f307;
	add.s32 	%r178, %r178, 1;
	setp.ne.s32 	%p40, %r178, %r101;
	@%p40 bra 	$L__BB0_45;
$L__BB0_58:
	ret;

}
	// .globl	_Z22waller_operator_kernelPKfS0_S0_Pfiif
.visible .entry _Z22waller_operator_kernelPKfS0_S0_Pfiif(
	.param .u64 .ptr .align 1 _Z22waller_operator_kernelPKfS0_S0_Pfiif_param_0,
	.param .u64 .ptr .align 1 _Z22waller_operator_kernelPKfS0_S0_Pfiif_param_1,
	.param .u64 .ptr .align 1 _Z22waller_operator_kernelPKfS0_S0_Pfiif_param_2,
	.param .u64 .ptr .align 1 _Z22waller_operator_kernelPKfS0_S0_Pfiif_param_3,
	.param .u32 _Z22waller_operator_kernelPKfS0_S0_Pfiif_param_4,
	.param .u32 _Z22waller_operator_kernelPKfS0_S0_Pfiif_param_5,
	.param .f32 _Z22waller_operator_kernelPKfS0_S0_Pfiif_param_6
)
{
	.local .align 16 .b8 	__local_depot1[512];
	.reg .b64 	%SP;
	.reg .b64 	%SPL;
	.reg .pred 	%p<36>;
	.reg .b32 	%r<114>;
	.reg .b32 	%f<422>;
	.reg .b64 	%rd<113>;

	mov.u64 	%SPL, __local_depot1;
	ld.param.u64 	%rd25, [_Z22waller_operator_kernelPKfS0_S0_Pfiif_param_0];
	ld.param.u64 	%rd26, [_Z22waller_operator_kernelPKfS0_S0_Pfiif_param_1];
	ld.param.u64 	%rd27, [_Z22waller_operator_kernelPKfS0_S0_Pfiif_param_2];
	ld.param.u64 	%rd28, [_Z22waller_operator_kernelPKfS0_S0_Pfiif_param_3];
	ld.param.u32 	%r54, [_Z22waller_operator_kernelPKfS0_S0_Pfiif_param_4];
	ld.param.u32 	%r53, [_Z22waller_operator_kernelPKfS0_S0_Pfiif_param_5];
	ld.param.f32 	%f36, [_Z22waller_operator_kernelPKfS0_S0_Pfiif_param_6];
	cvta.to.global.u64 	%rd1, %rd28;
	cvta.to.global.u64 	%rd2, %rd26;
	cvta.to.global.u64 	%rd3, %rd25;
	cvta.to.global.u64 	%rd4, %rd27;
	add.u64 	%rd5, %SPL, 0;
	mov.u32 	%r55, %ctaid.x;
	mov.u32 	%r56, %ntid.x;
	mov.u32 	%r57, %tid.x;
	mad.lo.s32 	%r1, %r55, %r56, %r57;
	setp.ge.s32 	%p1, %r1, %r54;
	@%p1 bra 	$L__BB1_50;
	mov.f32 	%f421, 0f00000000;
	st.local.v4.f32 	[%rd5], {%f421, %f421, %f421, %f421};
	st.local.v4.f32 	[%rd5+16], {%f421, %f421, %f421, %f421};
	st.local.v4.f32 	[%rd5+32], {%f421, %f421, %f421, %f421};
	st.local.v4.f32 	[%rd5+48], {%f421, %f421, %f421, %f421};
	st.local.v4.f32 	[%rd5+64], {%f421, %f421, %f421, %f421};
	st.local.v4.f32 	[%rd5+80], {%f421, %f421, %f421, %f421};
	st.local.v4.f32 	[%rd5+96], {%f421, %f421, %f421, %f421};
	st.local.v4.f32 	[%rd5+112], {%f421, %f421, %f421, %f421};
	st.local.v4.f32 	[%rd5+128], {%f421, %f421, %f421, %f421};
	st.local.v4.f32 	[%rd5+144], {%f421, %f421, %f421, %f421};
	st.local.v4.f32 	[%rd5+160], {%f421, %f421, %f421, %f421};
	st.local.v4.f32 	[%rd5+176], {%f421, %f421, %f421, %f421};
	st.local.v4.f32 	[%rd5+192], {%f421, %f421, %f421, %f421};
	st.local.v4.f32 	[%rd5+208], {%f421, %f421, %f421, %f421};
	st.local.v4.f32 	[%rd5+224], {%f421, %f421, %f421, %f421};
	st.local.v4.f32 	[%rd5+240], {%f421, %f421, %f421, %f421};
	st.local.v4.f32 	[%rd5+256], {%f421, %f421, %f421, %f421};
	st.local.v4.f32 	[%rd5+272], {%f421, %f421, %f421, %f421};
	st.local.v4.f32 	[%rd5+288], {%f421, %f421, %f421, %f421};
	st.local.v4.f32 	[%rd5+304], {%f421, %f421, %f421, %f421};
	st.local.v4.f32 	[%rd5+320], {%f421, %f421, %f421, %f421};
	st.local.v4.f32 	[%rd5+336], {%f421, %f421, %f421, %f421};
	st.local.v4.f32 	[%rd5+352], {%f421, %f421, %f421, %f421};
	st.local.v4.f32 	[%rd5+368], {%f421, %f421, %f421, %f421};
	st.local.v4.f32 	[%rd5+384], {%f421, %f421, %f421, %f421};
	st.local.v4.f32 	[%rd5+400], {%f421, %f421, %f421, %f421};
	st.local.v4.f32 	[%rd5+416], {%f421, %f421, %f421, %f421};
	st.local.v4.f32 	[%rd5+432], {%f421, %f421, %f421, %f421};
	st.local.v4.f32 	[%rd5+448], {%f421, %f421, %f421, %f421};
	st.local.v4.f32 	[%rd5+464], {%f421, %f421, %f421, %f421};
	st.local.v4.f32 	[%rd5+480], {%f421, %f421, %f421, %f421};
	st.local.v4.f32 	[%rd5+496], {%f421, %f421, %f421, %f421};
	setp.lt.s32 	%p2, %r1, 0;
	@%p2 bra 	$L__BB1_37;
	mul.lo.s32 	%r2, %r53, %r1;
	setp.lt.s32 	%p3, %r53, 1;
	@%p3 bra 	$L__BB1_31;
	and.b32  	%r3, %r53, 15;
	and.b32  	%r4, %r53, 7;
	and.b32  	%r5, %r53, 2147483632;
	and.b32  	%r6, %r53, 3;
	cvt.u64.u32 	%rd6, %r2;
	mov.f32 	%f405, 0fFF800000;
	mov.f32 	%f421, 0f00000000;
	mov.b32 	%r96, 0;
$L__BB1_4:
	mov.f32 	%f2, %f405;
	mov.u32 	%r7, %r96;
	setp.lt.u32 	%p8, %r53, 16;
	mul.lo.s32 	%r8, %r7, %r53;
	mov.f32 	%f413, 0f00000000;
	mov.b32 	%r103, 0;
	@%p8 bra 	$L__BB1_7;
	and.b32  	%r72, %r53, 2147483632;
	neg.s32 	%r97, %r72;
	shl.b64 	%rd30, %rd6, 2;
	add.s64 	%rd31, %rd30, %rd3;
	add.s64 	%rd110, %rd31, 32;
	mul.wide.u32 	%rd32, %r8, 4;
	add.s64 	%rd33, %rd2, %rd32;
	add.s64 	%rd109, %rd33, 32;
	mov.f32 	%f413, 0f00000000;
$L__BB1_6:
	.pragma "nounroll";
	ld.global.f32 	%f110, [%rd110+-32];
	ld.global.f32 	%f111, [%rd109+-32];
	fma.rn.f32 	%f112, %f110, %f111, %f413;
	ld.global.f32 	%f113, [%rd110+-28];
	ld.global.f32 	%f114, [%rd109+-28];
	fma.rn.f32 	%f115, %f113, %f114, %f112;
	ld.global.f32 	%f116, [%rd110+-24];
	ld.global.f32 	%f117, [%rd109+-24];
	fma.rn.f32 	%f118, %f116, %f117, %f115;
	ld.global.f32 	%f119, [%rd110+-20];
	ld.global.f32 	%f120, [%rd109+-20];
	fma.rn.f32 	%f121, %f119, %f120, %f118;
	ld.global.f32 	%f122, [%rd110+-16];
	ld.global.f32 	%f123, [%rd109+-16];
	fma.rn.f32 	%f124, %f122, %f123, %f121;
	ld.global.f32 	%f125, [%rd110+-12];
	ld.global.f32 	%f126, [%rd109+-12];
	fma.rn.f32 	%f127, %f125, %f126, %f124;
	ld.global.f32 	%f128, [%rd110+-8];
	ld.global.f32 	%f129, [%rd109+-8];
	fma.rn.f32 	%f130, %f128, %f129, %f127;
	ld.global.f32 	%f131, [%rd110+-4];
	ld.global.f32 	%f132, [%rd109+-4];
	fma.rn.f32 	%f133, %f131, %f132, %f130;
	ld.global.f32 	%f134, [%rd110];
	ld.global.f32 	%f135, [%rd109];
	fma.rn.f32 	%f136, %f134, %f135, %f133;
	ld.global.f32 	%f137, [%rd110+4];
	ld.global.f32 	%f138, [%rd109+4];
	fma.rn.f32 	%f139, %f137, %f138, %f136;
	ld.global.f32 	%f140, [%rd110+8];
	ld.global.f32 	%f141, [%rd109+8];
	fma.rn.f32 	%f142, %f140, %f141, %f139;
	ld.global.f32 	%f143, [%rd110+12];
	ld.global.f32 	%f144, [%rd109+12];
	fma.rn.f32 	%f145, %f143, %f144, %f142;
	ld.global.f32 	%f146, [%rd110+16];
	ld.global.f32 	%f147, [%rd109+16];
	fma.rn.f32 	%f148, %f146, %f147, %f145;
	ld.global.f32 	%f149, [%rd110+20];
	ld.global.f32 	%f150, [%rd109+20];
	fma.rn.f32 	%f151, %f149, %f150, %f148;
	ld.global.f32 	%f152, [%rd110+24];
	ld.global.f32 	%f153, [%rd109+24];
	fma.rn.f32 	%f154, %f152, %f153, %f151;
	ld.global.f32 	%f155, [%rd110+28];
	ld.global.f32 	%f156, [%rd109+28];
	fma.rn.f32 	%f413, %f155, %f156, %f154;
	add.s32 	%r97, %r97, 16;
	add.s64 	%rd110, %rd110, 64;
	add.s64 	%rd109, %rd109, 64;
	setp.eq.s32 	%p9, %r97, 0;
	mov.u32 	%r103, %r5;
	@%p9 bra 	$L__BB1_7;
	bra.uni 	$L__BB1_6;
$L__BB1_7:
	setp.eq.s32 	%p10, %r3, 0;
	@%p10 bra 	$L__BB1_17;
	add.s32 	%r73, %r3, -1;
	setp.lt.u32 	%p11, %r73, 7;
	@%p11 bra 	$L__BB1_10;
	add.s32 	%r74, %r103, %r2;
	mul.wide.u32 	%rd34, %r74, 4;
	add.s64 	%rd35, %rd3, %rd34;
	ld.global.f32 	%f158, [%rd35];
	add.s32 	%r75, %r103, %r8;
	mul.wide.u32 	%rd36, %r75, 4;
	add.s64 	%rd37, %rd2, %rd36;
	ld.global.f32 	%f159, [%rd37];
	fma.rn.f32 	%f160, %f158, %f159, %f413;
	cvt.u64.u32 	%rd38, %r103;
	add.s64 	%rd39, %rd38, %rd6;
	shl.b64 	%rd40, %rd39, 2;
	add.s64 	%rd41, %rd3, %rd40;
	ld.global.f32 	%f161, [%rd41+4];
	cvt.u64.u32 	%rd42, %r8;
	add.s64 	%rd43, %rd38, %rd42;
	shl.b64 	%rd44, %rd43, 2;
	add.s64 	%rd45, %rd2, %rd44;
	ld.global.f32 	%f162, [%rd45+4];
	fma.rn.f32 	%f163, %f161, %f162, %f160;
	ld.global.f32 	%f164, [%rd41+8];
	ld.global.f32 	%f165, [%rd45+8];
	fma.rn.f32 	%f166, %f164, %f165, %f163;
	ld.global.f32 	%f167, [%rd41+12];
	ld.global.f32 	%f168, [%rd45+12];
	fma.rn.f32 	%f169, %f167, %f168, %f166;
	ld.global.f32 	%f170, [%rd41+16];
	ld.global.f32 	%f171, [%rd45+16];
	fma.rn.f32 	%f172, %f170, %f171, %f169;
	ld.global.f32 	%f173, [%rd41+20];
	ld.global.f32 	%f174, [%rd45+20];
	fma.rn.f32 	%f175, %f173, %f174, %f172;
	ld.global.f32 	%f176, [%rd41+24];
	ld.global.f32 	%f177, [%rd45+24];
	fma.rn.f32 	%f178, %f176, %f177, %f175;
	ld.global.f32 	%f179, [%rd41+28];
	ld.global.f32 	%f180, [%rd45+28];
	fma.rn.f32 	%f413, %f179, %f180, %f178;
	add.s32 	%r103, %r103, 8;
$L__BB1_10:
	setp.eq.s32 	%p12, %r4, 0;
	@%p12 bra 	$L__BB1_17;
	add.s32 	%r76, %r4, -1;
	setp.lt.u32 	%p13, %r76, 3;
	@%p13 bra 	$L__BB1_13;
	add.s32 	%r77, %r103, %r2;
	mul.wide.u32 	%rd46, %r77, 4;
	add.s64 	%rd47, %rd3, %rd46;
	ld.global.f32 	%f182, [%rd47];
	add.s32 	%r78, %r103, %r8;
	mul.wide.u32 	%rd48, %r78, 4;
	add.s64 	%rd49, %rd2, %rd48;
	ld.global.f32 	%f183, [%rd49];
	fma.rn.f32 	%f184, %f182, %f183, %f413;
	cvt.u64.u32 	%rd50, %r103;
	add.s64 	%rd51, %rd50, %rd6;
	shl.b64 	%rd52, %rd51, 2;
	add.s64 	%rd53, %rd3, %rd52;
	ld.global.f32 	%f185, [%rd53+4];
	cvt.u64.u32 	%rd54, %r8;
	add.s64 	%rd55, %rd50, %rd54;
	shl.b64 	%rd56, %rd55, 2;
	add.s64 	%rd57, %rd2, %rd56;
	ld.global.f32 	%f186, [%rd57+4];
	fma.rn.f32 	%f187, %f185, %f186, %f184;
	ld.global.f32 	%f188, [%rd53+8];
	ld.global.f32 	%f189, [%rd57+8];
	fma.rn.f32 	%f190, %f188, %f189, %f187;
	ld.global.f32 	%f191, [%rd53+12];
	ld.global.f32 	%f192, [%rd57+12];
	fma.rn.f32 	%f413, %f191, %f192, %f190;
	add.s32 	%r103, %r103, 4;
$L__BB1_13:
	setp.eq.s32 	%p14, %r6, 0;
	@%p14 bra 	$L__BB1_17;
	setp.eq.s32 	%p15, %r6, 1;
	add.s32 	%r79, %r103, %r2;
	mul.wide.u32 	%rd58, %r79, 4;
	add.s64 	%rd59, %rd3, %rd58;
	ld.global.f32 	%f193, [%rd59];
	add.s32 	%r80, %r103, %r8;
	mul.wide.u32 	%rd60, %r80, 4;
	add.s64 	%rd61, %rd2, %rd60;
	ld.global.f32 	%f194, [%rd61];
	fma.rn.f32 	%f413, %f193, %f194, %f413;
	@%p15 bra 	$L__BB1_17;
	setp.eq.s32 	%p16, %r6, 2;
	cvt.u64.u32 	%rd62, %r103;
	add.s64 	%rd63, %rd62, %rd6;
	shl.b64 	%rd64, %rd63, 2;
	add.s64 	%rd16, %rd3, %rd64;
	ld.global.f32 	%f195, [%rd16+4];
	cvt.u64.u32 	%rd65, %r8;
	add.s64 	%rd66, %rd62, %rd65;
	shl.b64 	%rd67, %rd66, 2;
	add.s64 	%rd17, %rd2, %rd67;
	ld.global.f32 	%f196, [%rd17+4];
	fma.rn.f32 	%f413, %f195, %f196, %f413;
	@%p16 bra 	$L__BB1_17;
	ld.global.f32 	%f197, [%rd16+8];
	ld.global.f32 	%f198, [%rd17+8];
	fma.rn.f32 	%f413, %f197, %f198, %f413;
$L__BB1_17:
	mul.f32 	%f199, %f36, %f413;
	max.f32 	%f405, %f2, %f199;
	sub.f32 	%f200, %f2, %f405;
	fma.rn.f32 	%f201, %f200, 0f3BBB989D, 0f3F000000;
	cvt.sat.f32.f32 	%f202, %f201;
	mov.f32 	%f203, 0f4B400001;
	mov.f32 	%f204, 0f437C0000;
	fma.rm.f32 	%f205, %f202, %f204, %f203;
	add.f32 	%f206, %f205, 0fCB40007F;
	neg.f32 	%f207, %f206;
	fma.rn.f32 	%f208, %f200, 0f3FB8AA3B, %f207;
	fma.rn.f32 	%f209, %f200, 0f32A57060, %f208;
	mov.b32 	%r82, %f205;
	shl.b32 	%r83, %r82, 23;
	mov.b32 	%f210, %r83;
	ex2.approx.ftz.f32 	%f211, %f209;
	mul.f32 	%f18, %f211, %f210;
	sub.f32 	%f212, %f199, %f405;
	fma.rn.f32 	%f213, %f212, 0f3BBB989D, 0f3F000000;
	cvt.sat.f32.f32 	%f214, %f213;
	fma.rm.f32 	%f215, %f214, %f204, %f203;
	add.f32 	%f216, %f215, 0fCB40007F;
	neg.f32 	%f217, %f216;
	fma.rn.f32 	%f218, %f212, 0f3FB8AA3B, %f217;
	fma.rn.f32 	%f219, %f212, 0f32A57060, %f218;
	mov.b32 	%r84, %f215;
	shl.b32 	%r85, %r84, 23;
	mov.b32 	%f220, %r85;
	ex2.approx.ftz.f32 	%f221, %f219;
	mul.f32 	%f19, %f221, %f220;
	fma.rn.f32 	%f421, %f421, %f18, %f19;
	mov.b32 	%r100, 0;
	@%p8 bra 	$L__BB1_20;
	mov.b32 	%r98, 0;
$L__BB1_19:
	.pragma "nounroll";
	mul.wide.u32 	%rd68, %r98, 4;
	add.s64 	%rd69, %rd5, %rd68;
	ld.local.v4.f32 	{%f222, %f223, %f224, %f225}, [%rd69];
	add.s32 	%r87, %r98, %r8;
	mul.wide.u32 	%rd70, %r87, 4;
	add.s64 	%rd71, %rd4, %rd70;
	ld.global.f32 	%f226, [%rd71];
	mul.f32 	%f227, %f19, %f226;
	fma.rn.f32 	%f228, %f18, %f222, %f227;
	ld.global.f32 	%f229, [%rd71+4];
	mul.f32 	%f230, %f19, %f229;
	fma.rn.f32 	%f231, %f18, %f223, %f230;
	ld.global.f32 	%f232, [%rd71+8];
	mul.f32 	%f233, %f19, %f232;
	fma.rn.f32 	%f234, %f18, %f224, %f233;
	ld.global.f32 	%f235, [%rd71+12];
	mul.f32 	%f236, %f19, %f235;
	fma.rn.f32 	%f237, %f18, %f225, %f236;
	st.local.v4.f32 	[%rd69], {%f228, %f231, %f234, %f237};
	ld.local.v4.f32 	{%f238, %f239, %f240, %f241}, [%rd69+16];
	ld.global.f32 	%f242, [%rd71+16];
	mul.f32 	%f243, %f19, %f242;
	fma.rn.f32 	%f244, %f18, %f238, %f243;
	ld.global.f32 	%f245, [%rd71+20];
	mul.f32 	%f246, %f19, %f245;
	fma.rn.f32 	%f247, %f18, %f239, %f246;
	ld.global.f32 	%f248, [%rd71+24];
	mul.f32 	%f249, %f19, %f248;
	fma.rn.f32 	%f250, %f18, %f240, %f249;
	ld.global.f32 	%f251, [%rd71+28];
	mul.f32 	%f252, %f19, %f251;
	fma.rn.f32 	%f253, %f18, %f241, %f252;
	st.local.v4.f32 	[%rd69+16], {%f244, %f247, %f250, %f253};
	ld.local.v4.f32 	{%f254, %f255, %f256, %f257}, [%rd69+32];
	ld.global.f32 	%f258, [%rd71+32];
	mul.f32 	%f259, %f19, %f258;
	fma.rn.f32 	%f260, %f18, %f254, %f259;
	ld.global.f32 	%f261, [%rd71+36];
	mul.f32 	%f262, %f19, %f261;
	fma.rn.f32 	%f263, %f18, %f255, %f262;
	ld.global.f32 	%f264, [%rd71+40];
	mul.f32 	%f265, %f19, %f264;
	fma.rn.f32 	%f266, %f18, %f256, %f265;
	ld.global.f32 	%f267, [%rd71+44];
	mul.f32 	%f268, %f19, %f267;
	fma.rn.f32 	%f269, %f18, %f257, %f268;
	st.local.v4.f32 	[%rd69+32], {%f260, %f263, %f266, %f269};
	ld.local.v4.f32 	{%f270, %f271, %f272, %f273}, [%rd69+48];
	ld.global.f32 	%f274, [%rd71+48];
	mul.f32 	%f275, %f19, %f274;
	fma.rn.f32 	%f276, %f18, %f270, %f275;
	ld.global.f32 	%f277, [%rd71+52];
	mul.f32 	%f278, %f19, %f277;
	fma.rn.f32 	%f279, %f18, %f271, %f278;
	ld.global.f32 	%f280, [%rd71+56];
	mul.f32 	%f281, %f19, %f280;
	fma.rn.f32 	%f282, %f18, %f272, %f281;
	ld.global.f32 	%f283, [%rd71+60];
	mul.f32 	%f284, %f19, %f283;
	fma.rn.f32 	%f285, %f18, %f273, %f284;
	st.local.v4.f32 	[%rd69+48], {%f276, %f279, %f282, %f285};
	add.s32 	%r98, %r98, 16;
	setp.ne.s32 	%p18, %r98, %r5;
	mov.u32 	%r100, %r5;
	@%p18 bra 	$L__BB1_19;
$L__BB1_20:
	@%p10 bra 	$L__BB1_30;
	add.s32 	%r88, %r3, -1;
	setp.lt.u32 	%p20, %r88, 7;
	@%p20 bra 	$L__BB1_23;
	cvt.u64.u32 	%rd72, %r100;
	mul.wide.u32 	%rd73, %r100, 4;
	add.s64 	%rd74, %rd5, %rd73;
	ld.local.f32 	%f286, [%rd74];
	add.s32 	%r89, %r100, %r8;
	mul.wide.u32 	%rd75, %r89, 4;
	add.s64 	%rd76, %rd4, %rd75;
	ld.global.f32 	%f287, [%rd76];
	mul.f32 	%f288, %f19, %f287;
	fma.rn.f32 	%f289, %f18, %f286, %f288;
	st.local.f32 	[%rd74], %f289;
	ld.local.f32 	%f290, [%rd74+4];
	cvt.u64.u32 	%rd77, %r8;
	add.s64 	%rd78, %rd72, %rd77;
	shl.b64 	%rd79, %rd78, 2;
	add.s64 	%rd80, %rd4, %rd79;
	ld.global.f32 	%f291, [%rd80+4];
	mul.f32 	%f292, %f19, %f291;
	fma.rn.f32 	%f293, %f18, %f290, %f292;
	st.local.f32 	[%rd74+4], %f293;
	ld.local.f32 	%f294, [%rd74+8];
	ld.global.f32 	%f295, [%rd80+8];
	mul.f32 	%f296, %f19, %f295;
	fma.rn.f32 	%f297, %f18, %f294, %f296;
	st.local.f32 	[%rd74+8], %f297;
	ld.local.f32 	%f298, [%rd74+12];
	ld.global.f32 	%f299, [%rd80+12];
	mul.f32 	%f300, %f19, %f299;
	fma.rn.f32 	%f301, %f18, %f298, %f300;
	st.local.f32 	[%rd74+12], %f301;
	ld.local.f32 	%f302, [%rd74+16];
	ld.global.f32 	%f303, [%rd80+16];
	mul.f32 	%f304, %f19, %f303;
	fma.rn.f32 	%f305, %f18, %f302, %f304;
	st.local.f32 	[%rd74+16], %f305;
	ld.local.f32 	%f306, [%rd74+20];
	ld.global.f32 	%f307, [%rd80+20];
	mul.f32 	%f308, %f19, %f307;
	fma.rn.f32 	%f309, %f18, %f306, %f308;
	st.local.f32 	[%rd74+20], %f309;
	ld.local.f32 	%f310, [%rd74+24];
	ld.global.f32 	%f311, [%rd80+24];
	mul.f32 	%f312, %f19, %f311;
	fma.rn.f32 	%f313, %f18, %f310, %f312;
	st.local.f32 	[%rd74+24], %f313;
	ld.local.f32 	%f314, [%rd74+28];
	ld.global.f32 	%f315, [%rd80+28];
	mul.f32 	%f316, %f19, %f315;
	fma.rn.f32 	%f317, %f18, %f314, %f316;
	st.local.f32 	[%rd74+28], %f317;
	add.s32 	%r100, %r100, 8;
$L__BB1_23:
	setp.eq.s32 	%p21, %r4, 0;
	@%p21 bra 	$L__BB1_30;
	add.s32 	%r90, %r4, -1;
	setp.lt.u32 	%p22, %r90, 3;
	@%p22 bra 	$L__BB1_26;
	cvt.u64.u32 	%rd81, %r100;
	mul.wide.u32 	%rd82, %r100, 4;
	add.s64 	%rd83, %rd5, %rd82;
	ld.local.f32 	%f318, [%rd83];
	add.s32 	%r91, %r100, %r8;
	mul.wide.u32 	%rd84, %r91, 4;
	add.s64 	%rd85, %rd4, %rd84;
	ld.global.f32 	%f319, [%rd85];
	mul.f32 	%f320, %f19, %f319;
	fma.rn.f32 	%f321, %f18, %f318, %f320;
	st.local.f32 	[%rd83], %f321;
	ld.local.f32 	%f322, [%rd83+4];
	cvt.u64.u32 	%rd86, %r8;
	add.s64 	%rd87, %rd81, %rd86;
	shl.b64 	%rd88, %rd87, 2;
	add.s64 	%rd89, %rd4, %rd88;
	ld.global.f32 	%f323, [%rd89+4];
	mul.f32 	%f324, %f19, %f323;
	fma.rn.f32 	%f325, %f18, %f322, %f324;
	st.local.f32 	[%rd83+4], %f325;
	ld.local.f32 	%f326, [%rd83+8];
	ld.global.f32 	%f327, [%rd89+8];
	mul.f32 	%f328, %f19, %f327;
	fma.rn.f32 	%f329, %f18, %f326, %f328;
	st.local.f32 	[%rd83+8], %f329;
	ld.local.f32 	%f330, [%rd83+12];
	ld.global.f32 	%f331, [%rd89+12];
	mul.f32 	%f332, %f19, %f331;
	fma.rn.f32 	%f333, %f18, %f330, %f332;
	st.local.f32 	[%rd83+12], %f333;
	add.s32 	%r100, %r100, 4;
$L__BB1_26:
	setp.eq.s32 	%p23, %r6, 0;
	@%p23 bra 	$L__BB1_30;
	setp.eq.s32 	%p24, %r6, 1;
	cvt.u64.u32 	%rd13, %r100;
	mul.wide.u32 	%rd90, %r100, 4;
	add.s64 	%rd14, %rd5, %rd90;
	ld.local.f32 	%f334, [%rd14];
	add.s32 	%r92, %r100, %r8;
	mul.wide.u32 	%rd91, %r92, 4;
	add.s64 	%rd92, %rd4, %rd91;
	ld.global.f32 	%f335, [%rd92];
	mul.f32 	%f336, %f19, %f335;
	fma.rn.f32 	%f337, %f18, %f334, %f336;
	st.local.f32 	[%rd14], %f337;
	@%p24 bra 	$L__BB1_30;
	setp.eq.s32 	%p25, %r6, 2;
	ld.local.f32 	%f338, [%rd14+4];
	cvt.u64.u32 	%rd93, %r8;
	add.s64 	%rd94, %rd13, %rd93;
	shl.b64 	%rd95, %rd94, 2;
	add.s64 	%rd15, %rd4, %rd95;
	ld.global.f32 	%f339, [%rd15+4];
	mul.f32 	%f340, %f19, %f339;
	fma.rn.f32 	%f341, %f18, %f338, %f340;
	st.local.f32 	[%rd14+4], %f341;
	@%p25 bra 	$L__BB1_30;
	ld.local.f32 	%f342, [%rd14+8];
	ld.global.f32 	%f343, [%rd15+8];
	mul.f32 	%f344, %f19, %f343;
	fma.rn.f32 	%f345, %f18, %f342, %f344;
	st.local.f32 	[%rd14+8], %f345;
$L__BB1_30:
	add.s32 	%r96, %r7, 1;
	setp.eq.s32 	%p26, %r7, %r1;
	@%p26 bra 	$L__BB1_37;
	bra.uni 	$L__BB1_4;
$L__BB1_31:
	add.s32 	%r25, %r1, 1;
	and.b32  	%r26, %r25, 3;
	setp.lt.u32 	%p4, %r1, 3;
	mov.f32 	%f420, 0fFF800000;
	mov.f32 	%f421, 0f00000000;
	@%p4 bra 	$L__BB1_34;
	and.b32  	%r27, %r25, 2147483644;
	mul.f32 	%f21, %f36, 0f00000000;
	mov.b32 	%r105, 0;
	mov.f32 	%f415, 0fFF800000;
	mov.f32 	%f421, 0f00000000;
$L__BB1_33:
	max.f32 	%f420, %f415, %f21;
	sub.f32 	%f43, %f415, %f420;
	fma.rn.f32 	%f44, %f43, 0f3BBB989D, 0f3F000000;
	cvt.sat.f32.f32 	%f45, %f44;
	mov.f32 	%f46, 0f4B400001;
	mov.f32 	%f47, 0f437C0000;
	fma.rm.f32 	%f48, %f45, %f47, %f46;
	add.f32 	%f49, %f48, 0fCB40007F;
	neg.f32 	%f50, %f49;
	fma.rn.f32 	%f51, %f43, 0f3FB8AA3B, %f50;
	fma.rn.f32 	%f52, %f43, 0f32A57060, %f51;
	mov.b32 	%r59, %f48;
	shl.b32 	%r60, %r59, 23;
	mov.b32 	%f53, %r60;
	ex2.approx.ftz.f32 	%f54, %f52;
	mul.f32 	%f55, %f54, %f53;
	sub.f32 	%f56, %f21, %f420;
	fma.rn.f32 	%f57, %f56, 0f3BBB989D, 0f3F000000;
	cvt.sat.f32.f32 	%f58, %f57;
	fma.rm.f32 	%f59, %f58, %f47, %f46;
	add.f32 	%f60, %f59, 0fCB40007F;
	neg.f32 	%f61, %f60;
	fma.rn.f32 	%f62, %f56, 0f3FB8AA3B, %f61;
	fma.rn.f32 	%f63, %f56, 0f32A57060, %f62;
	mov.b32 	%r61, %f59;
	shl.b32 	%r62, %r61, 23;
	mov.b32 	%f64, %r62;
	ex2.approx.ftz.f32 	%f65, %f63;
	mul.f32 	%f66, %f65, %f64;
	fma.rn.f32 	%f67, %f421, %f55, %f66;
	sub.f32 	%f68, %f420, %f420;
	fma.rn.f32 	%f69, %f68, 0f3BBB989D, 0f3F000000;
	cvt.sat.f32.f32 	%f70, %f69;
	fma.rm.f32 	%f71, %f70, %f47, %f46;
	add.f32 	%f72, %f71, 0fCB40007F;
	neg.f32 	%f73, %f72;
	fma.rn.f32 	%f74, %f68, 0f3FB8AA3B, %f73;
	fma.rn.f32 	%f75, %f68, 0f32A57060, %f74;
	mov.b32 	%r63, %f71;
	shl.b32 	%r64, %r63, 23;
	mov.b32 	%f76, %r64;
	ex2.approx.ftz.f32 	%f77, %f75;
	mul.f32 	%f78, %f77, %f76;
	fma.rn.f32 	%f79, %f67, %f78, %f66;
	fma.rn.f32 	%f80, %f79, %f78, %f66;
	fma.rn.f32 	%f421, %f80, %f78, %f66;
	add.s32 	%r105, %r105, 4;
	setp.ne.s32 	%p5, %r105, %r27;
	mov.f32 	%f415, %f420;
	@%p5 bra 	$L__BB1_33;
$L__BB1_34:
	setp.eq.s32 	%p6, %r26, 0;
	@%p6 bra 	$L__BB1_37;
	mul.f32 	%f29, %f36, 0f00000000;
	mov.b32 	%r106, 0;
$L__BB1_36:
	.pragma "nounroll";
	max.f32 	%f32, %f420, %f29;
	sub.f32 	%f81, %f420, %f32;
	fma.rn.f32 	%f82, %f81, 0f3BBB989D, 0f3F000000;
	cvt.sat.f32.f32 	%f83, %f82;
	mov.f32 	%f84, 0f4B400001;
	mov.f32 	%f85, 0f437C0000;
	fma.rm.f32 	%f86, %f83, %f85, %f84;
	add.f32 	%f87, %f86, 0fCB40007F;
	neg.f32 	%f88, %f87;
	fma.rn.f32 	%f89, %f81, 0f3FB8AA3B, %f88;
	fma.rn.f32 	%f90, %f81, 0f32A57060, %f89;
	mov.b32 	%r66, %f86;
	shl.b32 	%r67, %r66, 23;
	mov.b32 	%f91, %r67;
	ex2.approx.ftz.f32 	%f92, %f90;
	mul.f32 	%f93, %f92, %f91;
	sub.f32 	%f94, %f29, %f32;
	fma.rn.f32 	%f95, %f94, 0f3BBB989D, 0f3F000000;
	cvt.sat.f32.f32 	%f96, %f95;
	fma.rm.f32 	%f97, %f96, %f85, %f84;
	add.f32 	%f98, %f97, 0fCB40007F;
	neg.f32 	%f99, %f98;
	fma.rn.f32 	%f100, %f94, 0f3FB8AA3B, %f99;
	fma.rn.f32 	%f101, %f94, 0f32A57060, %f100;
	mov.b32 	%r68, %f97;
	shl.b32 	%r69, %r68, 23;
	mov.b32 	%f102, %r69;
	ex2.approx.ftz.f32 	%f103, %f101;
	mul.f32 	%f104, %f103, %f102;
	fma.rn.f32 	%f421, %f421, %f93, %f104;
	add.s32 	%r106, %r106, 1;
	setp.ne.s32 	%p7, %r106, %r26;
	mov.f32 	%f420, %f32;
	@%p7 bra 	$L__BB1_36;
$L__BB1_37:
	rcp.rn.f32 	%f35, %f421;
	setp.lt.s32 	%p27, %r53, 1;
	@%p27 bra 	$L__BB1_50;
	mul.lo.s32 	%r32, %r53, %r1;
	and.b32  	%r33, %r53, 15;
	setp.lt.u32 	%p28, %r53, 16;
	mov.b32 	%r110, 0;
	@%p28 bra 	$L__BB1_41;
	add.s64 	%rd111, %rd5, 32;
	and.b32  	%r110, %r53, 2147483632;
	neg.s32 	%r108, %r110;
	add.s64 	%rd19, %rd1, 32;
	mov.u32 	%r107, %r32;
$L__BB1_40:
	.pragma "nounroll";
	mul.wide.s32 	%rd96, %r107, 4;
	add.s64 	%rd97, %rd19, %rd96;
	ld.local.v4.f32 	{%f346, %f347, %f348, %f349}, [%rd111+-32];
	mul.f32 	%f350, %f35, %f346;
	st.global.f32 	[%rd97+-32], %f350;
	mul.f32 	%f351, %f35, %f347;
	st.global.f32 	[%rd97+-28], %f351;
	mul.f32 	%f352, %f35, %f348;
	st.global.f32 	[%rd97+-24], %f352;
	mul.f32 	%f353, %f35, %f349;
	st.global.f32 	[%rd97+-20], %f353;
	ld.local.v4.f32 	{%f354, %f355, %f356, %f357}, [%rd111+-16];
	mul.f32 	%f358, %f35, %f354;
	st.global.f32 	[%rd97+-16], %f358;
	mul.f32 	%f359, %f35, %f355;
	st.global.f32 	[%rd97+-12], %f359;
	mul.f32 	%f360, %f35, %f356;
	st.global.f32 	[%rd97+-8], %f360;
	mul.f32 	%f361, %f35, %f357;
	st.global.f32 	[%rd97+-4], %f361;
	ld.local.v4.f32 	{%f362, %f363, %f364, %f365}, [%rd111];
	mul.f32 	%f366, %f35, %f362;
	st.global.f32 	[%rd97], %f366;
	mul.f32 	%f367, %f35, %f363;
	st.global.f32 	[%rd97+4], %f367;
	mul.f32 	%f368, %f35, %f364;
	st.global.f32 	[%rd97+8], %f368;
	mul.f32 	%f369, %f35, %f365;
	st.global.f32 	[%rd97+12], %f369;
	ld.local.v4.f32 	{%f370, %f371, %f372, %f373}, [%rd111+16];
	mul.f32 	%f374, %f35, %f370;
	st.global.f32 	[%rd97+16], %f374;
	mul.f32 	%f375, %f35, %f371;
	st.global.f32 	[%rd97+20], %f375;
	mul.f32 	%f376, %f35, %f372;
	st.global.f32 	[%rd97+24], %f376;
	mul.f32 	%f377, %f35, %f373;
	st.global.f32 	[%rd97+28], %f377;
	add.s32 	%r108, %r108, 16;
	add.s64 	%rd111, %rd111, 64;
	add.s32 	%r107, %r107, 16;
	setp.ne.s32 	%p29, %r108, 0;
	@%p29 bra 	$L__BB1_40;
$L__BB1_41:
	setp.eq.s32 	%p30, %r33, 0;
	@%p30 bra 	$L__BB1_50;
	and.b32  	%r41, %r53, 7;
	setp.lt.u32 	%p31, %r33, 8;
	@%p31 bra 	$L__BB1_44;
	mul.wide.u32 	%rd98, %r110, 4;
	add.s64 	%rd99, %rd5, %rd98;
	ld.local.f32 	%f378, [%rd99];
	mul.f32 	%f379, %f35, %f378;
	add.s32 	%r94, %r110, %r32;
	mul.wide.s32 	%rd100, %r94, 4;
	add.s64 	%rd101, %rd1, %rd100;
	st.global.f32 	[%rd101], %f379;
	ld.local.f32 	%f380, [%rd99+4];
	mul.f32 	%f381, %f35, %f380;
	st.global.f32 	[%rd101+4], %f381;
	ld.local.f32 	%f382, [%rd99+8];
	mul.f32 	%f383, %f35, %f382;
	st.global.f32 	[%rd101+8], %f383;
	ld.local.f32 	%f384, [%rd99+12];
	mul.f32 	%f385, %f35, %f384;
	st.global.f32 	[%rd101+12], %f385;
	ld.local.f32 	%f386, [%rd99+16];
	mul.f32 	%f387, %f35, %f386;
	st.global.f32 	[%rd101+16], %f387;
	ld.local.f32 	%f388, [%rd99+20];
	mul.f32 	%f389, %f35, %f388;
	st.global.f32 	[%rd101+20], %f389;
	ld.local.f32 	%f390, [%rd99+24];
	mul.f32 	%f391, %f35, %f390;
	st.global.f32 	[%rd101+24], %f391;
	ld.local.f32 	%f392, [%rd99+28];
	mul.f32 	%f393, %f35, %f392;
	st.global.f32 	[%rd101+28], %f393;
	add.s32 	%r110, %r110, 8;
$L__BB1_44:
	setp.eq.s32 	%p32, %r41, 0;
	@%p32 bra 	$L__BB1_50;
	and.b32  	%r44, %r53, 3;
	setp.lt.u32 	%p33, %r41, 4;
	@%p33 bra 	$L__BB1_47;
	mul.wide.u32 	%rd102, %r110, 4;
	add.s64 	%rd103, %rd5, %rd102;
	ld.local.f32 	%f394, [%rd103];
	mul.f32 	%f395, %f35, %f394;
	add.s32 	%r95, %r110, %r32;
	mul.wide.s32 	%rd104, %r95, 4;
	add.s64 	%rd105, %rd1, %rd104;
	st.global.f32 	[%rd105], %f395;
	ld.local.f32 	%f396, [%rd103+4];
	mul.f32 	%f397, %f35, %f396;
	st.global.f32 	[%rd105+4], %f397;
	ld.local.f32 	%f398, [%rd103+8];
	mul.f32 	%f399, %f35, %f398;
	st.global.f32 	[%rd105+8], %f399;
	ld.local.f32 	%f400, [%rd103+12];
	mul.f32 	%f401, %f35, %f400;
	st.global.f32 	[%rd105+12], %f401;
	add.s32 	%r110, %r110, 4;
$L__BB1_47:
	setp.eq.s32 	%p34, %r44, 0;
	@%p34 bra 	$L__BB1_50;
	add.s32 	%r113, %r110, %r32;
	mul.wide.u32 	%rd106, %r110, 4;
	add.s64 	%rd112, %rd5, %rd106;
	neg.s32 	%r112, %r44;
$L__BB1_49:
	.pragma "nounroll";
	mul.wide.s32 	%rd107, %r113, 4;
	add.s64 	%rd108, %rd1, %rd107;
	ld.local.f32 	%f402, [%rd112];
	mul.f32 	%f403, %f35, %f402;
	st.global.f32 	[%rd108], %f403;
	add.s32 	%r113, %r113, 1;
	add.s64 	%rd112, %rd112, 4;
	add.s32 	%r112, %r112, 1;
	setp.ne.s32 	%p35, %r112, 0;
	@%p35 bra 	$L__BB1_49;
$L__BB1_50:
	ret;

}


// ===== COMPILED SASS (sm_100) =====

	.target	sm_100

	.elftype	@"ET_EXEC"


//--------------------- .note.nv.tkinfo           --------------------------
	.section	.note.nv.tkinfo,"",@"SHT_NOTE"
	.sectionflags	@"SHF_NOTE_NV_TKINFO"
	.tkinfo
        /*0018*/ 	.word	0x00000002
        /*0030*/ 	.string	""
        /*0030*/ 	.string	"ptxas"
        /*0030*/ 	.string	"Cuda compilation tools, release 13.0, V13.0.88"
        /*0030*/ 	.string	"Build cuda_13.0.r13.0/compiler.36424714_0"
        /*0030*/ 	.string	"-arch sm_100 -m 64 "



//--------------------- .note.nv.cuinfo           --------------------------
	.section	.note.nv.cuinfo,"",@"SHT_NOTE"
	.sectionflags	@"SHF_NOTE_NV_CUINFO"
        /*0018*/ 	.short	0x0002
        /*001a*/ 	.short	0x0064
        /*001c*/ 	.short	0x0082
	.zero		2


//--------------------- .nv.info                  --------------------------
	.section	.nv.info,"",@"SHT_CUDA_INFO"
	.align	4


	//----- nvinfo : EIATTR_REGCOUNT
	.align		4
        /*0000*/ 	.byte	0x04, 0x2f
        /*0002*/ 	.short	(.L_1 - .L_0)
	.align		4
.L_0:
        /*0004*/ 	.word	index@(_Z25standard_attention_kernelPKfS0_S0_PfS1_iif)
        /*0008*/ 	.word	0x00000020


	//----- nvinfo : EIATTR_FRAME_SIZE
	.align		4
.L_1:
        /*000c*/ 	.byte	0x04, 0x11
        /*000e*/ 	.short	(.L_3 - .L_2)
	.align		4
.L_2:
        /*0010*/ 	.word	index@($__internal_1_$__cuda_sm3x_div_rn_noftz_f32_slowpath)
        /*0014*/ 	.word	0x00000000


	//----- nvinfo : EIATTR_FRAME_SIZE
	.align		4
.L_3:
        /*0018*/ 	.byte	0x04, 0x11
        /*001a*/ 	.short	(.L_5 - .L_4)
	.align		4
.L_4:
        /*001c*/ 	.word	index@(_Z25standard_attention_kernelPKfS0_S0_PfS1_iif)
        /*0020*/ 	.word	0x00000000


	//----- nvinfo : EIATTR_REGCOUNT
	.align		4
.L_5:
        /*0024*/ 	.byte	0x04, 0x2f
        /*0026*/ 	.short	(.L_7 - .L_6)
	.align		4
.L_6:
        /*0028*/ 	.word	index@(_Z22waller_operator_kernelPKfS0_S0_Pfiif)
        /*002c*/ 	.word	0x00000020


	//----- nvinfo : EIATTR_FRAME_SIZE
	.align		4
.L_7:
        /*0030*/ 	.byte	0x04, 0x11
        /*0032*/ 	.short	(.L_9 - .L_8)
	.align		4
.L_8:
        /*0034*/ 	.word	index@($__internal_0_$__cuda_sm20_rcp_rn_f32_slowpath)
        /*0038*/ 	.word	0x00000200


	//----- nvinfo : EIATTR_FRAME_SIZE
	.align		4
.L_9:
        /*003c*/ 	.byte	0x04, 0x11
        /*003e*/ 	.short	(.L_11 - .L_10)
	.align		4
.L_10:
        /*0040*/ 	.word	index@(_Z22waller_operator_kernelPKfS0_S0_Pfiif)
        /*0044*/ 	.word	0x00000200


	//----- nvinfo : EIATTR_MIN_STACK_SIZE
	.align		4
.L_11:
        /*0048*/ 	.byte	0x04, 0x12
        /*004a*/ 	.short	(.L_13 - .L_12)
	.align		4
.L_12:
        /*004c*/ 	.word	index@(_Z22waller_operator_kernelPKfS0_S0_Pfiif)
        /*0050*/ 	.word	0x00000200


	//----- nvinfo : EIATTR_MIN_STACK_SIZE
	.align		4
.L_13:
        /*0054*/ 	.byte	0x04, 0x12
        /*0056*/ 	.short	(.L_15 - .L_14)
	.align		4
.L_14:
        /*0058*/ 	.word	index@(_Z25standard_attention_kernelPKfS0_S0_PfS1_iif)
        /*005c*/ 	.word	0x00000000
.L_15:


//--------------------- .nv.compat                --------------------------
	.section	.nv.compat,"",@"SHT_CUDA_COMPAT_INFO"
	.align	4
        /*0000*/ 	.byte	0x02, 0x09, 0x00, 0x00, 0x02, 0x02, 0x01, 0x00, 0x02, 0x05, 0x05, 0x00, 0x03, 0x07, 0x01, 0x01
        /*0010*/ 	.byte	0x02, 0x03, 0x00, 0x00, 0x02, 0x06, 0x01, 0x00, 0x04, 0x0b, 0x08, 0x00, 0x01, 0x00, 0x00, 0x00
        /*0020*/ 	.byte	0x00, 0x00, 0x00, 0x00


//--------------------- .nv.info._Z22waller_operator_kernelPKfS0_S0_Pfiif --------------------------
	.section	.nv.info._Z22waller_operator_kernelPKfS0_S0_Pfiif,"",@"SHT_CUDA_INFO"
	.sectionflags	@""
	.align	4


	//----- nvinfo : EIATTR_CUDA_API_VERSION
	.align		4
        /*0000*/ 	.byte	0x04, 0x37
        /*0002*/ 	.short	(.L_17 - .L_16)
.L_16:
        /*0004*/ 	.word	0x00000082


	//----- nvinfo : EIATTR_KPARAM_INFO
	.align		4
.L_17:
        /*0008*/ 	.byte	0x04, 0x17
        /*000a*/ 	.short	(.L_19 - .L_18)
.L_18:
        /*000c*/ 	.word	0x00000000
        /*0010*/ 	.short	0x0006
        /*0012*/ 	.short	0x0028
        /*0014*/ 	.byte	0x00, 0xf0, 0x11, 0x00


	//----- nvinfo : EIATTR_KPARAM_INFO
	.align		4
.L_19:
        /*0018*/ 	.byte	0x04, 0x17
        /*001a*/ 	.short	(.L_21 - .L_20)
.L_20:
        /*001c*/ 	.word	0x00000000
        /*0020*/ 	.short	0x0005
        /*0022*/ 	.short	0x0024
        /*0024*/ 	.byte	0x00, 0xf0, 0x11, 0x00


	//----- nvinfo : EIATTR_KPARAM_INFO
	.align		4
.L_21:
        /*0028*/ 	.byte	0x04, 0x17
        /*002a*/ 	.short	(.L_23 - .L_22)
.L_22:
        /*002c*/ 	.word	0x00000000
        /*0030*/ 	.short	0x0004
        /*0032*/ 	.short	0x0020
        /*0034*/ 	.byte	0x00, 0xf0, 0x11, 0x00


	//----- nvinfo : EIATTR_KPARAM_INFO
	.align		4
.L_23:
        /*0038*/ 	.byte	0x04, 0x17
        /*003a*/ 	.short	(.L_25 - .L_24)
.L_24:
        /*003c*/ 	.word	0x00000000
        /*0040*/ 	.short	0x0003
        /*0042*/ 	.short	0x0018
        /*0044*/ 	.byte	0x00, 0xf5, 0x21, 0x00


	//----- nvinfo : EIATTR_KPARAM_INFO
	.align		4
.L_25:
        /*0048*/ 	.byte	0x04, 0x17
        /*004a*/ 	.short	(.L_27 - .L_26)
.L_26:
        /*004c*/ 	.word	0x00000000
        /*0050*/ 	.short	0x0002
        /*0052*/ 	.short	0x0010
        /*0054*/ 	.byte	0x00, 0xf5, 0x21, 0x00


	//----- nvinfo : EIATTR_KPARAM_INFO
	.align		4
.L_27:
        /*0058*/ 	.byte	0x04, 0x17
        /*005a*/ 	.short	(.L_29 - .L_28)
.L_28:
        /*005c*/ 	.word	0x00000000
        /*0060*/ 	.short	0x0001
        /*0062*/ 	.short	0x0008
        /*0064*/ 	.byte	0x00, 0xf5, 0x21, 0x00


	//----- nvinfo : EIATTR_KPARAM_INFO
	.align		4
.L_29:
        /*0068*/ 	.byte	0x04, 0x17
        /*006a*/ 	.short	(.L_31 - .L_30)
.L_30:
        /*006c*/ 	.word	0x00000000
        /*0070*/ 	.short	0x0000
        /*0072*/ 	.short	0x0000
        /*0074*/ 	.byte	0x00, 0xf5, 0x21, 0x00


	//----- nvinfo : EIATTR_SPARSE_MMA_MASK
	.align		4
.L_31:
        /*0078*/ 	.byte	0x03, 0x50
        /*007a*/ 	.short	0x0000


	//----- nvinfo : EIATTR_MAXREG_COUNT
	.align		4
        /*007c*/ 	.byte	0x03, 0x1b
        /*007e*/ 	.short	0x00ff


	//----- nvinfo : EIATTR_MERCURY_ISA_VERSION
	.align		4
        /*0080*/ 	.byte	0x03, 0x5f
        /*0082*/ 	.short	0x0101


	//----- nvinfo : EIATTR_VRC_CTA_INIT_COUNT
	.align		4
        /*0084*/ 	.byte	0x02, 0x4a
	.zero		1
	.zero		1


	//----- nvinfo : EIATTR_EXIT_INSTR_OFFSETS
	.align		4
        /*0088*/ 	.byte	0x04, 0x1c
        /*008a*/ 	.short	(.L_33 - .L_32)


	//   ....[0]....
.L_32:
        /*008c*/ 	.word	0x00000080


	//   ....[1]....
        /*0090*/ 	.word	0x00002340


	//   ....[2]....
        /*0094*/ 	.word	0x000026e0


	//   ....[3]....
        /*0098*/ 	.word	0x000028a0


	//   ....[4]....
        /*009c*/ 	.word	0x000029d0


	//   ....[5]....
        /*00a0*/ 	.word	0x00002ab0


	//----- nvinfo : EIATTR_CRS_STACK_SIZE
	.align		4
.L_33:
        /*00a4*/ 	.byte	0x04, 0x1e
        /*00a6*/ 	.short	(.L_35 - .L_34)
.L_34:
        /*00a8*/ 	.word	0x00000000


	//----- nvinfo : EIATTR_CBANK_PARAM_SIZE
	.align		4
.L_35:
        /*00ac*/ 	.byte	0x03, 0x19
        /*00ae*/ 	.short	0x002c


	//----- nvinfo : EIATTR_PARAM_CBANK
	.align		4
        /*00b0*/ 	.byte	0x04, 0x0a
        /*00b2*/ 	.short	(.L_37 - .L_36)
	.align		4
.L_36:
        /*00b4*/ 	.word	index@(.nv.constant0._Z22waller_operator_kernelPKfS0_S0_Pfiif)
        /*00b8*/ 	.short	0x0380
        /*00ba*/ 	.short	0x002c


	//----- nvinfo : EIATTR_SW_WAR
	.align		4
.L_37:
        /*00bc*/ 	.byte	0x04, 0x36
        /*00be*/ 	.short	(.L_39 - .L_38)
.L_38:
        /*00c0*/ 	.word	0x00000008
.L_39:


//--------------------- .nv.info._Z25standard_attention_kernelPKfS0_S0_PfS1_iif --------------------------
	.section	.nv.info._Z25standard_attention_kernelPKfS0_S0_PfS1_iif,"",@"SHT_CUDA_INFO"
	.sectionflags	@""
	.align	4


	//----- nvinfo : EIATTR_CUDA_API_VERSION
	.align		4
        /*0000*/ 	.byte	0x04, 0x37
        /*0002*/ 	.short	(.L_41 - .L_40)
.L_40:
        /*0004*/ 	.word	0x00000082


	//----- nvinfo : EIATTR_KPARAM_INFO
	.align		4
.L_41:
        /*0008*/ 	.byte	0x04, 0x17
        /*000a*/ 	.short	(.L_43 - .L_42)
.L_42:
        /*000c*/ 	.word	0x00000000
        /*0010*/ 	.short	0x0007
        /*0012*/ 	.short	0x0030
        /*0014*/ 	.byte	0x00, 0xf0, 0x11, 0x00


	//----- nvinfo : EIATTR_KPARAM_INFO
	.align		4
.L_43:
        /*0018*/ 	.byte	0x04, 0x17
        /*001a*/ 	.short	(.L_45 - .L_44)
.L_44:
        /*001c*/ 	.word	0x00000000
        /*0020*/ 	.short	0x0006
        /*0022*/ 	.short	0x002c
        /*0024*/ 	.byte	0x00, 0xf0, 0x11, 0x00


	//----- nvinfo : EIATTR_KPARAM_INFO
	.align		4
.L_45:
        /*0028*/ 	.byte	0x04, 0x17
        /*002a*/ 	.short	(.L_47 - .L_46)
.L_46:
        /*002c*/ 	.word	0x00000000
        /*0030*/ 	.short	0x0005
        /*0032*/ 	.short	0x0028
        /*0034*/ 	.byte	0x00, 0xf0, 0x11, 0x00


	//----- nvinfo : EIATTR_KPARAM_INFO
	.align		4
.L_47:
        /*0038*/ 	.byte	0x04, 0x17
        /*003a*/ 	.short	(.L_49 - .L_48)
.L_48:
        /*003c*/ 	.word	0x00000000
        /*0040*/ 	.short	0x0004
        /*0042*/ 	.short	0x0020
        /*0044*/ 	.byte	0x00, 0xf5, 0x21, 0x00


	//----- nvinfo : EIATTR_KPARAM_INFO
	.align		4
.L_49:
        /*0048*/ 	.byte	0x04, 0x17
        /*004a*/ 	.short	(.L_51 - .L_50)
.L_50:
        /*004c*/ 	.word	0x00000000
        /*0050*/ 	.short	0x0003
        /*0052*/ 	.short	0x0018
        /*0054*/ 	.byte	0x00, 0xf5, 0x21, 0x00


	//----- nvinfo : EIATTR_KPARAM_INFO
	.align		4
.L_51:
        /*0058*/ 	.byte	0x04, 0x17
        /*005a*/ 	.short	(.L_53 - .L_52)
.L_52:
        /*005c*/ 	.word	0x00000000
        /*0060*/ 	.short	0x0002
        /*0062*/ 	.short	0x0010
        /*0064*/ 	.byte	0x00, 0xf5, 0x21, 0x00


	//----- nvinfo : EIATTR_KPARAM_INFO
	.align		4
.L_53:
        /*0068*/ 	.byte	0x04, 0x17
        /*006a*/ 	.short	(.L_55 - .L_54)
.L_54:
        /*006c*/ 	.word	0x00000000
        /*0070*/ 	.short	0x0001
        /*0072*/ 	.short	0x0008
        /*0074*/ 	.byte	0x00, 0xf5, 0x21, 0x00


	//----- nvinfo : EIATTR_KPARAM_INFO
	.align		4
.L_55:
        /*0078*/ 	.byte	0x04, 0x17
        /*007a*/ 	.short	(.L_57 - .L_56)
.L_56:
        /*007c*/ 	.word	0x00000000
        /*0080*/ 	.short	0x0000
        /*0082*/ 	.short	0x0000
        /*0084*/ 	.byte	0x00, 0xf5, 0x21, 0x00


	//----- nvinfo : EIATTR_SPARSE_MMA_MASK
	.align		4
.L_57:
        /*0088*/ 	.byte	0x03, 0x50
        /*008a*/ 	.short	0x0000


	//----- nvinfo : EIATTR_MAXREG_COUNT
	.align		4
        /*008c*/ 	.byte	0x03, 0x1b
        /*008e*/ 	.short	0x00ff


	//----- nvinfo : EIATTR_MERCURY_ISA_VERSION
	.align		4
        /*0090*/ 	.byte	0x03, 0x5f
        /*0092*/ 	.short	0x0101


	//----- nvinfo : EIATTR_VRC_CTA_INIT_COUNT
	.align		4
        /*0094*/ 	.byte	0x02, 0x4a
	.zero		1
	.zero		1


	//----- nvinfo : EIATTR_EXIT_INSTR_OFFSETS
	.align		4
        /*0098*/ 	.byte	0x04, 0x1c
        /*009a*/ 	.short	(.L_59 - .L_58)


	//   ....[0]....
.L_58:
        /*009c*/ 	.word	0x00000080


	//   ....[1]....
        /*00a0*/ 	.word	0x00001e20


	//   ....[2]....
        /*00a4*/ 	.word	0x000027c0


	//----- nvinfo : EIATTR_CRS_STACK_SIZE
	.align		4
.L_59:
        /*00a8*/ 	.byte	0x04, 0x1e
        /*00aa*/ 	.short	(.L_61 - .L_60)
.L_60:
        /*00ac*/ 	.word	0x00000000


	//----- nvinfo : EIATTR_CBANK_PARAM_SIZE
	.align		4
.L_61:
        /*00b0*/ 	.byte	0x03, 0x19
        /*00b2*/ 	.short	0x0034


	//----- nvinfo : EIATTR_PARAM_CBANK
	.align		4
        /*00b4*/ 	.byte	0x04, 0x0a
        /*00b6*/ 	.short	(.L_63 - .L_62)
	.align		4
.L_62:
        /*00b8*/ 	.word	index@(.nv.constant0._Z25standard_attention_kernelPKfS0_S0_PfS1_iif)
        /*00bc*/ 	.short	0x0380
        /*00be*/ 	.short	0x0034


	//----- nvinfo : EIATTR_SW_WAR
	.align		4
.L_63:
        /*00c0*/ 	.byte	0x04, 0x36
        /*00c2*/ 	.short	(.L_65 - .L_64)
.L_64:
        /*00c4*/ 	.word	0x00000008
.L_65:


//--------------------- .nv.callgraph             --------------------------
	.section	.nv.callgraph,"",@"SHT_CUDA_CALLGRAPH"
	.align	4
	.sectionentsize	8
	.align		4
        /*0000*/ 	.word	0x00000000
	.align		4
        /*0004*/ 	.word	0xffffffff
	.align		4
        /*0008*/ 	.word	0x00000000
	.align		4
        /*000c*/ 	.word	0xfffffffe
	.align		4
        /*0010*/ 	.word	0x00000000
	.align		4
        /*0014*/ 	.word	0xfffffffd
	.align		4
        /*0018*/ 	.word	0x00000000
	.align		4
        /*001c*/ 	.word	0xfffffffc


//--------------------- .text._Z22waller_operator_kernelPKfS0_S0_Pfiif --------------------------
	.section	.text._Z22waller_operator_kernelPKfS0_S0_Pfiif,"ax",@progbits
	.align	128
        .global         _Z22waller_operator_kernelPKfS0_S0_Pfiif
        .type           _Z22waller_operator_kernelPKfS0_S0_Pfiif,@function
        .size           _Z22waller_operator_kernelPKfS0_S0_Pfiif,(.L_x_93 - _Z22waller_operator_kernelPKfS0_S0_Pfiif)
        .other          _Z22waller_operator_kernelPKfS0_S0_Pfiif,@"STO_CUDA_ENTRY STV_DEFAULT"
_Z22waller_operator_kernelPKfS0_S0_Pfiif:
.text._Z22waller_operator_kernelPKfS0_S0_Pfiif:
[----:B------:R-:W0:Y:S01]  /*0000*/  LDC R1, c[0x0][0x37c] ;  /* 0x0000df00ff017b82 */ /* 0x000e220000000800 */
[----:B------:R-:W1:Y:S07]  /*0010*/  S2R R0, SR_TID.X ;  /* 0x0000000000007919 */ /* 0x000e6e0000002100 */
[----:B------:R-:W1:Y:S01]  /*0020*/  S2UR UR4, SR_CTAID.X ;  /* 0x00000000000479c3 */ /* 0x000e620000002500 */
[----:B------:R-:W2:Y:S01]  /*0030*/  LDCU UR5, c[0x0][0x3a0] ;  /* 0x00007400ff0577ac */ /* 0x000ea20008000800 */
[----:B0-----:R-:W-:-:S06]  /*0040*/  IADD3 R1, PT, PT, R1, -0x200, RZ ;  /* 0xfffffe0001017810 */ /* 0x001fcc0007ffe0ff */
[----:B------:R-:W1:Y:S02]  /*0050*/  LDC R27, c[0x0][0x360] ;  /* 0x0000d800ff1b7b82 */ /* 0x000e640000000800 */
[----:B-1----:R-:W-:-:S05]  /*0060*/  IMAD R27, R27, UR4, R0 ;  /* 0x000000041b1b7c24 */ /* 0x002fca000f8e0200 */
[----:B--2---:R-:W-:-:S13]  /*0070*/  ISETP.GE.AND P0, PT, R27, UR5, PT ;  /* 0x000000051b007c0c */ /* 0x004fda000bf06270 */
[----:B------:R-:W-:Y:S05]  /*0080*/  @P0 EXIT ;  /* 0x000000000000094d */ /* 0x000fea0003800000 */
[----:B------:R0:W-:Y:S01]  /*0090*/  STL.128 [R1], RZ ;  /* 0x000000ff01007387 */ /* 0x0001e20000100c00 */
[----:B------:R-:W-:Y:S01]  /*00a0*/  ISETP.GE.AND P0, PT, R27, RZ, PT ;  /* 0x000000ff1b00720c */ /* 0x000fe20003f06270 */
[----:B------:R-:W1:Y:S01]  /*00b0*/  LDCU.64 UR6, c[0x0][0x358] ;  /* 0x00006b00ff0677ac */ /* 0x000e620008000a00 */
[----:B------:R-:W-:Y:S01]  /*00c0*/  BSSY.RECONVERGENT B0, `(.L_x_0) ;  /* 0x0000217000007945 */ /* 0x000fe20003800200 */
[----:B------:R0:W-:Y:S01]  /*00d0*/  STL.128 [R1+0x10], RZ ;  /* 0x000010ff01007387 */ /* 0x0001e20000100c00 */
[----:B------:R-:W-:Y:S01]  /*00e0*/  HFMA2 R25, -RZ, RZ, 0, 0 ;  /* 0x00000000ff197431 */ /* 0x000fe200000001ff */
[----:B------:R-:W-:Y:S02]  /*00f0*/  MOV R26, R1 ;  /* 0x00000001001a7202 */ /* 0x000fe40000000f00 */
[----:B------:R0:W-:Y:S04]  /*0100*/  STL.128 [R1+0x20], RZ ;  /* 0x000020ff01007387 */ /* 0x0001e80000100c00 */
        /* <DEDUP_REMOVED lines=28> */
[----:B------:R0:W-:Y:S01]  /*02d0*/  STL.128 [R1+0x1f0], RZ ;  /* 0x0001f0ff01007387 */ /* 0x0001e20000100c00 */
[----:B-1----:R-:W-:Y:S05]  /*02e0*/  @!P0 BRA `(.L_x_1) ;  /* 0x0000001c00d08947 */ /* 0x002fea0003800000 */
[----:B------:R-:W1:Y:S02]  /*02f0*/  LDC R20, c[0x0][0x3a4] ;  /* 0x0000e900ff147b82 */ /* 0x000e640000000800 */
[----:B-1----:R-:W-:-:S13]  /*0300*/  ISETP.GE.AND P0, PT, R20, 0x1, PT ;  /* 0x000000011400780c */ /* 0x002fda0003f06270 */
[----:B------:R-:W-:Y:S05]  /*0310*/  @!P0 BRA `(.L_x_2) ;  /* 0x0000001800708947 */ /* 0x000fea0003800000 */
[----:B------:R-:W-:Y:S01]  /*0320*/  HFMA2 R25, -RZ, RZ, 0, 0 ;  /* 0x00000000ff197431 */ /* 0x000fe200000001ff */
[----:B------:R-:W-:Y:S01]  /*0330*/  BSSY.RECONVERGENT B1, `(.L_x_3) ;  /* 0x0000199000017945 */ /* 0x000fe20003800200 */
[----:B------:R-:W-:Y:S01]  /*0340*/  IMAD R24, R27, R20, RZ ;  /* 0x000000141b187224 */ /* 0x000fe200078e02ff */
[C---:B------:R-:W-:Y:S02]  /*0350*/  LOP3.LUT R23, R20.reuse, 0xf, RZ, 0xc0, !PT ;  /* 0x0000000f14177812 */ /* 0x040fe400078ec0ff */
[C---:B------:R-:W-:Y:S02]  /*0360*/  LOP3.LUT R21, R20.reuse, 0x7, RZ, 0xc0, !PT ;  /* 0x0000000714157812 */ /* 0x040fe400078ec0ff */
[C---:B------:R-:W-:Y:S02]  /*0370*/  LOP3.LUT R22, R20.reuse, 0x7ffffff0, RZ, 0xc0, !PT ;  /* 0x7ffffff014167812 */ /* 0x040fe400078ec0ff */
[----:B------:R-:W-:Y:S02]  /*0380*/  LOP3.LUT R20, R20, 0x3, RZ, 0xc0, !PT ;  /* 0x0000000314147812 */ /* 0x000fe400078ec0ff */
[----:B------:R-:W-:-:S02]  /*0390*/  MOV R7, 0xff800000 ;  /* 0xff80000000077802 */ /* 0x000fc40000000f00 */
[----:B------:R-:W-:-:S07]  /*03a0*/  MOV R6, RZ ;  /* 0x000000ff00067202 */ /* 0x000fce0000000f00 */
.L_x_16:
[----:B-12---:R-:W1:Y:S01]  /*03b0*/  LDC R5, c[0x0][0x3a4] ;  /* 0x0000e900ff057b82 */ /* 0x006e620000000800 */
[----:B------:R-:W-:Y:S02]  /*03c0*/  CS2R R12, SRZ ;  /* 0x00000000000c7805 */ /* 0x000fe4000001ff00 */
[----:B-1----:R-:W-:Y:S01]  /*03d0*/  ISETP.GE.U32.AND P0, PT, R5, 0x10, PT ;  /* 0x000000100500780c */ /* 0x002fe20003f06070 */
[----:B------:R-:W-:-:S12]  /*03e0*/  IMAD R0, R6, R5, RZ ;  /* 0x0000000506007224 */ /* 0x000fd800078e02ff */
[----:B---34-:R-:W-:Y:S05]  /*03f0*/  @!P0 BRA `(.L_x_4) ;  /* 0x0000000400208947 */ /* 0x018fea0003800000 */
[----:B------:R-:W1:Y:S01]  /*0400*/  LDC.64 R2, c[0x0][0x388] ;  /* 0x0000e200ff027b82 */ /* 0x000e620000000a00 */
[----:B------:R-:W2:Y:S01]  /*0410*/  LDCU.64 UR4, c[0x0][0x380] ;  /* 0x00007000ff0477ac */ /* 0x000ea20008000a00 */
[----:B------:R-:W-:Y:S01]  /*0420*/  LOP3.LUT R22, R5, 0x7ffffff0, RZ, 0xc0, !PT ;  /* 0x7ffffff005167812 */ /* 0x000fe200078ec0ff */
[----:B------:R-:W-:-:S03]  /*0430*/  HFMA2 R12, -RZ, RZ, 0, 0 ;  /* 0x00000000ff0c7431 */ /* 0x000fc600000001ff */
[----:B------:R-:W-:Y:S02]  /*0440*/  IADD3 R8, PT, PT, -R22, RZ, RZ ;  /* 0x000000ff16087210 */ /* 0x000fe40007ffe1ff */
[----:B--2---:R-:W-:-:S04]  /*0450*/  LEA R10, P1, R24, UR4, 0x2 ;  /* 0x00000004180a7c11 */ /* 0x004fc8000f8210ff */
[----:B------:R-:W-:Y:S01]  /*0460*/  IADD3 R10, P2, PT, R10, 0x20, RZ ;  /* 0x000000200a0a7810 */ /* 0x000fe20007f5e0ff */
[----:B-1----:R-:W-:Y:S01]  /*0470*/  IMAD.WIDE.U32 R2, R0, 0x4, R2 ;  /* 0x0000000400027825 */ /* 0x002fe200078e0002 */
[----:B------:R-:W-:Y:S02]  /*0480*/  LEA.HI.X R11, R24, UR5, RZ, 0x2, P1 ;  /* 0x00000005180b7c11 */ /* 0x000fe400088f14ff */
[----:B------:R-:W-:Y:S02]  /*0490*/  IADD3 R9, P3, PT, R2, 0x20, RZ ;  /* 0x0000002002097810 */ /* 0x000fe40007f7e0ff */
[----:B------:R-:W-:Y:S02]  /*04a0*/  IADD3.X R11, PT, PT, RZ, R11, RZ, P2, !PT ;  /* 0x0000000bff0b7210 */ /* 0x000fe400017fe4ff */
[----:B------:R-:W-:-:S09]  /*04b0*/  IADD3.X R14, PT, PT, RZ, R3, RZ, P3, !PT ;  /* 0x00000003ff0e7210 */ /* 0x000fd20001ffe4ff */
.L_x_5:
[----:B------:R-:W-:Y:S02]  /*04c0*/  MOV R2, R10 ;  /* 0x0000000a00027202 */ /* 0x000fe40000000f00 */
[----:B------:R-:W-:Y:S02]  /*04d0*/  MOV R3, R11 ;  /* 0x0000000b00037202 */ /* 0x000fe40000000f00 */
[----:B------:R-:W-:Y:S02]  /*04e0*/  MOV R4, R9 ;  /* 0x0000000900047202 */ /* 0x000fe40000000f00 */
[----:B------:R-:W-:Y:S01]  /*04f0*/  MOV R5, R14 ;  /* 0x0000000e00057202 */ /* 0x000fe20000000f00 */
[----:B------:R-:W2:Y:S04]  /*0500*/  LDG.E R11, desc[UR6][R2.64+-0x20] ;  /* 0xffffe006020b7981 */ /* 0x000ea8000c1e1900 */
[----:B------:R-:W2:Y:S04]  /*0510*/  LDG.E R15, desc[UR6][R4.64+-0x20] ;  /* 0xffffe006040f7981 */ /* 0x000ea8000c1e1900 */
[----:B------:R-:W3:Y:S04]  /*0520*/  LDG.E R16, desc[UR6][R2.64+-0x1c] ;  /* 0xffffe40602107981 */ /* 0x000ee8000c1e1900 */
[----:B------:R-:W3:Y:S04]  /*0530*/  LDG.E R19, desc[UR6][R4.64+-0x1c] ;  /* 0xffffe40604137981 */ /* 0x000ee8000c1e1900 */
[----:B------:R-:W4:Y:S04]  /*0540*/  LDG.E R13, desc[UR6][R2.64+-0x18] ;  /* 0xffffe806020d7981 */ /* 0x000f28000c1e1900 */
[----:B------:R-:W4:Y:S04]  /*0550*/  LDG.E R14, desc[UR6][R4.64+-0x18] ;  /* 0xffffe806040e7981 */ /* 0x000f28000c1e1900 */
[----:B------:R-:W5:Y:S04]  /*0560*/  LDG.E R9, desc[UR6][R2.64+-0x14] ;  /* 0xffffec0602097981 */ /* 0x000f68000c1e1900 */
[----:B------:R-:W5:Y:S04]  /*0570*/  LDG.E R10, desc[UR6][R4.64+-0x14] ;  /* 0xffffec06040a7981 */ /* 0x000f68000c1e1900 */
[----:B------:R-:W5:Y:S04]  /*0580*/  LDG.E R17, desc[UR6][R2.64+-0x10] ;  /* 0xfffff00602117981 */ /* 0x000f68000c1e1900 */
[----:B------:R-:W5:Y:S01]  /*0590*/  LDG.E R18, desc[UR6][R4.64+-0x10] ;  /* 0xfffff00604127981 */ /* 0x000f62000c1e1900 */
[----:B--2---:R-:W-:-:S03]  /*05a0*/  FFMA R11, R11, R15, R12 ;  /* 0x0000000f0b0b7223 */ /* 0x004fc6000000000c */
[----:B------:R-:W2:Y:S04]  /*05b0*/  LDG.E R12, desc[UR6][R4.64+-0xc] ;  /* 0xfffff406040c7981 */ /* 0x000ea8000c1e1900 */
[----:B------:R-:W2:Y:S01]  /*05c0*/  LDG.E R15, desc[UR6][R2.64+-0x4] ;  /* 0xfffffc06020f7981 */ /* 0x000ea2000c1e1900 */
[----:B---3--:R-:W-:-:S03]  /*05d0*/  FFMA R16, R16, R19, R11 ;  /* 0x0000001310107223 */ /* 0x008fc6000000000b */
[----:B------:R-:W2:Y:S01]  /*05e0*/  LDG.E R11, desc[UR6][R2.64+-0xc] ;  /* 0xfffff406020b7981 */ /* 0x000ea2000c1e1900 */
[----:B----4-:R-:W-:-:S03]  /*05f0*/  FFMA R16, R13, R14, R16 ;  /* 0x0000000e0d107223 */ /* 0x010fc60000000010 */
[----:B------:R-:W3:Y:S04]  /*0600*/  LDG.E R13, desc[UR6][R2.64+-0x8] ;  /* 0xfffff806020d7981 */ /* 0x000ee8000c1e1900 */
[----:B------:R-:W3:Y:S01]  /*0610*/  LDG.E R14, desc[UR6][R4.64+-0x8] ;  /* 0xfffff806040e7981 */ /* 0x000ee2000c1e1900 */
[----:B-----5:R-:W-:-:S03]  /*0620*/  FFMA R10, R9, R10, R16 ;  /* 0x0000000a090a7223 */ /* 0x020fc60000000010 */
[----:B------:R-:W4:Y:S04]  /*0630*/  LDG.E R16, desc[UR6][R4.64+-0x4] ;  /* 0xfffffc0604107981 */ /* 0x000f28000c1e1900 */
[----:B------:R-:W5:Y:S01]  /*0640*/  LDG.E R9, desc[UR6][R2.64] ;  /* 0x0000000602097981 */ /* 0x000f62000c1e1900 */
[----:B------:R-:W-:-:S03]  /*0650*/  FFMA R18, R17, R18, R10 ;  /* 0x0000001211127223 */ /* 0x000fc6000000000a */
[----:B------:R-:W5:Y:S01]  /*0660*/  LDG.E R10, desc[UR6][R4.64] ;  /* 0x00000006040a7981 */ /* 0x000f62000c1e1900 */
[----:B--2---:R-:W-:-:S03]  /*0670*/  FFMA R18, R11, R12, R18 ;  /* 0x0000000c0b127223 */ /* 0x004fc60000000012 */
[----:B------:R-:W2:Y:S04]  /*0680*/  LDG.E R11, desc[UR6][R2.64+0x4] ;  /* 0x00000406020b7981 */ /* 0x000ea8000c1e1900 */
[----:B------:R-:W2:Y:S01]  /*0690*/  LDG.E R12, desc[UR6][R4.64+0x4] ;  /* 0x00000406040c7981 */ /* 0x000ea2000c1e1900 */
[----:B---3--:R-:W-:-:S03]  /*06a0*/  FFMA R18, R13, R14, R18 ;  /* 0x0000000e0d127223 */ /* 0x008fc60000000012 */
[----:B------:R-:W3:Y:S04]  /*06b0*/  LDG.E R13, desc[UR6][R2.64+0x8] ;  /* 0x00000806020d7981 */ /* 0x000ee8000c1e1900 */
[----:B------:R-:W3:Y:S01]  /*06c0*/  LDG.E R14, desc[UR6][R4.64+0x8] ;  /* 0x00000806040e7981 */ /* 0x000ee2000c1e1900 */
[----:B----4-:R-:W-:-:S03]  /*06d0*/  FFMA R18, R15, R16, R18 ;  /* 0x000000100f127223 */ /* 0x010fc60000000012 */
[----:B------:R-:W4:Y:S04]  /*06e0*/  LDG.E R15, desc[UR6][R2.64+0xc] ;  /* 0x00000c06020f7981 */ /* 0x000f28000c1e1900 */
[----:B------:R-:W4:Y:S01]  /*06f0*/  LDG.E R16, desc[UR6][R4.64+0xc] ;  /* 0x00000c0604107981 */ /* 0x000f22000c1e1900 */
[----:B-----5:R-:W-:-:S03]  /*0700*/  FFMA R18, R9, R10, R18 ;  /* 0x0000000a09127223 */ /* 0x020fc60000000012 */
[----:B------:R-:W5:Y:S04]  /*0710*/  LDG.E R9, desc[UR6][R2.64+0x10] ;  /* 0x0000100602097981 */ /* 0x000f68000c1e1900 */
        /* <DEDUP_REMOVED lines=10> */
[----:B------:R-:W-:Y:S01]  /*07c0*/  IADD3 R8, PT, PT, R8, 0x10, RZ ;  /* 0x0000001008087810 */ /* 0x000fe20007ffe0ff */
[----:B-----5:R-:W-:-:S03]  /*07d0*/  FFMA R10, R9, R10, R18 ;  /* 0x0000000a090a7223 */ /* 0x020fc60000000012 */
[----:B------:R-:W-:Y:S02]  /*07e0*/  ISETP.NE.AND P1, PT, R8, RZ, PT ;  /* 0x000000ff0800720c */ /* 0x000fe40003f25270 */
[----:B------:R-:W-:Y:S01]  /*07f0*/  IADD3 R9, P3, PT, R4, 0x40, RZ ;  /* 0x0000004004097810 */ /* 0x000fe20007f7e0ff */
[----:B--2---:R-:W-:Y:S01]  /*0800*/  FFMA R12, R11, R12, R10 ;  /* 0x0000000c0b0c7223 */ /* 0x004fe2000000000a */
[----:B------:R-:W-:-:S04]  /*0810*/  IADD3 R10, P2, PT, R2, 0x40, RZ ;  /* 0x00000040020a7810 */ /* 0x000fc80007f5e0ff */
[----:B------:R-:W-:Y:S01]  /*0820*/  IADD3.X R11, PT, PT, RZ, R3, RZ, P2, !PT ;  /* 0x00000003ff0b7210 */ /* 0x000fe200017fe4ff */
[----:B---3--:R-:W-:Y:S01]  /*0830*/  FFMA R12, R13, R14, R12 ;  /* 0x0000000e0d0c7223 */ /* 0x008fe2000000000c */
[----:B------:R-:W-:-:S03]  /*0840*/  IADD3.X R14, PT, PT, RZ, R5, RZ, P3, !PT ;  /* 0x00000005ff0e7210 */ /* 0x000fc60001ffe4ff */
[----:B----4-:R-:W-:Y:S01]  /*0850*/  FFMA R12, R15, R16, R12 ;  /* 0x000000100f0c7223 */ /* 0x010fe2000000000c */
[----:B------:R-:W-:Y:S06]  /*0860*/  @P1 BRA `(.L_x_5) ;  /* 0xfffffffc00141947 */ /* 0x000fec000383ffff */
[----:B------:R-:W-:-:S07]  /*0870*/  MOV R13, R22 ;  /* 0x00000016000d7202 */ /* 0x000fce0000000f00 */
.L_x_4:
[----:B------:R-:W-:-:S13]  /*0880*/  ISETP.NE.AND P1, PT, R23, RZ, PT ;  /* 0x000000ff1700720c */ /* 0x000fda0003f25270 */
[----:B------:R-:W-:Y:S05]  /*0890*/  @!P1 BRA `(.L_x_6) ;  /* 0x0000000400a49947 */ /* 0x000fea0003800000 */
[----:B------:R-:W-:Y:S02]  /*08a0*/  IADD3 R2, PT, PT, R23, -0x1, RZ ;  /* 0xffffffff17027810 */ /* 0x000fe40007ffe0ff */
[----:B------:R-:W-:Y:S02]  /*08b0*/  ISETP.NE.AND P2, PT, R21, RZ, PT ;  /* 0x000000ff1500720c */ /* 0x000fe40003f45270 */
[----:B------:R-:W-:-:S13]  /*08c0*/  ISETP.GE.U32.AND P3, PT, R2, 0x7, PT ;  /* 0x000000070200780c */ /* 0x000fda0003f66070 */
[----:B------:R-:W-:Y:S05]  /*08d0*/  @!P3 BRA `(.L_x_7) ;  /* 0x0000000000a0b947 */ /* 0x000fea0003800000 */
[----:B------:R-:W1:Y:S01]  /*08e0*/  LDC.64 R2, c[0x0][0x380] ;  /* 0x0000e000ff027b82 */ /* 0x000e620000000a00 */
[----:B------:R-:W2:Y:S01]  /*08f0*/  LDCU.128 UR8, c[0x0][0x380] ;  /* 0x00007000ff0877ac */ /* 0x000ea20008000c00 */
[-C--:B------:R-:W-:Y:S02]  /*0900*/  IADD3 R11, PT, PT, R24, R13.reuse, RZ ;  /* 0x0000000d180b7210 */ /* 0x080fe40007ffe0ff */
[-C--:B------:R-:W-:Y:S02]  /*0910*/  IADD3 R17, PT, PT, R0, R13.reuse, RZ ;  /* 0x0000000d00117210 */ /* 0x080fe40007ffe0ff */
[-C--:B------:R-:W-:Y:S02]  /*0920*/  IADD3 R9, P3, PT, R24, R13.reuse, RZ ;  /* 0x0000000d18097210 */ /* 0x080fe40007f7e0ff */
[----:B------:R-:W3:Y:S01]  /*0930*/  LDC.64 R4, c[0x0][0x388] ;  /* 0x0000e200ff047b82 */ /* 0x000ee20000000a00 */
[----:B------:R-:W-:Y:S02]  /*0940*/  IADD3 R14, P5, PT, R0, R13, RZ ;  /* 0x0000000d000e7210 */ /* 0x000fe40007fbe0ff */
[----:B------:R-:W-:-:S02]  /*0950*/  IADD3.X R16, PT, PT, RZ, RZ, RZ, P3, !PT ;  /* 0x000000ffff107210 */ /* 0x000fc40001ffe4ff */
[----:B------:R-:W-:Y:S02]  /*0960*/  IADD3.X R15, PT, PT, RZ, RZ, RZ, P5, !PT ;  /* 0x000000ffff0f7210 */ /* 0x000fe40002ffe4ff */
[----:B--2---:R-:W-:Y:S02]  /*0970*/  LEA R10, P4, R9, UR8, 0x2 ;  /* 0x00000008090a7c11 */ /* 0x004fe4000f8810ff */
[C---:B------:R-:W-:Y:S01]  /*0980*/  LEA R8, P6, R14.reuse, UR10, 0x2 ;  /* 0x0000000a0e087c11 */ /* 0x040fe2000f8c10ff */
[----:B-1----:R-:W-:Y:S01]  /*0990*/  IMAD.WIDE.U32 R2, R11, 0x4, R2 ;  /* 0x000000040b027825 */ /* 0x002fe200078e0002 */
[----:B------:R-:W-:Y:S02]  /*09a0*/  LEA.HI.X R11, R9, UR9, R16, 0x2, P4 ;  /* 0x00000009090b7c11 */ /* 0x000fe4000a0f1410 */
[----:B------:R-:W-:-:S03]  /*09b0*/  LEA.HI.X R9, R14, UR11, R15, 0x2, P6 ;  /* 0x0000000b0e097c11 */ /* 0x000fc6000b0f140f */
[----:B------:R-:W2:Y:S01]  /*09c0*/  LDG.E R3, desc[UR6][R2.64] ;  /* 0x0000000602037981 */ /* 0x000ea2000c1e1900 */
[----:B---3--:R-:W-:-:S03]  /*09d0*/  IMAD.WIDE.U32 R4, R17, 0x4, R4 ;  /* 0x0000000411047825 */ /* 0x008fc600078e0004 */
[----:B------:R-:W3:Y:S04]  /*09e0*/  LDG.E R19, desc[UR6][R10.64+0x4] ;  /* 0x000004060a137981 */ /* 0x000ee8000c1e1900 */
[----:B------:R-:W2:Y:S04]  /*09f0*/  LDG.E R4, desc[UR6][R4.64] ;  /* 0x0000000604047981 */ /* 0x000ea8000c1e1900 */
        /* <DEDUP_REMOVED lines=8> */
[----:B------:R-:W5:Y:S01]  /*0a80*/  LDG.E R12, desc[UR6][R10.64+0xc] ;  /* 0x00000c060a0c7981 */ /* 0x000f62000c1e1900 */
[----:B---3--:R-:W-:-:S03]  /*0a90*/  FFMA R28, R19, R18, R16 ;  /* 0x00000012131c7223 */ /* 0x008fc60000000010 */
[----:B------:R-:W2:Y:S04]  /*0aa0*/  LDG.E R16, desc[UR6][R10.64+0x10] ;  /* 0x000010060a107981 */ /* 0x000ea8000c1e1900 */
[----:B------:R-:W2:Y:S04]  /*0ab0*/  LDG.E R19, desc[UR6][R8.64+0x10] ;  /* 0x0000100608137981 */ /* 0x000ea8000c1e1900 */
[----:B------:R-:W3:Y:S04]  /*0ac0*/  LDG.E R3, desc[UR6][R10.64+0x14] ;  /* 0x000014060a037981 */ /* 0x000ee8000c1e1900 */
[----:B------:R-:W3:Y:S04]  /*0ad0*/  LDG.E R18, desc[UR6][R8.64+0x14] ;  /* 0x0000140608127981 */ /* 0x000ee8000c1e1900 */
[----:B------:R-:W3:Y:S01]  /*0ae0*/  LDG.E R4, desc[UR6][R10.64+0x1c] ;  /* 0x00001c060a047981 */ /* 0x000ee2000c1e1900 */
[----:B----4-:R-:W-:Y:S01]  /*0af0*/  FFMA R15, R14, R15, R28 ;  /* 0x0000000f0e0f7223 */ /* 0x010fe2000000001c */
[----:B------:R-:W-:-:S03]  /*0b00*/  IADD3 R13, PT, PT, R13, 0x8, RZ ;  /* 0x000000080d0d7810 */ /* 0x000fc60007ffe0ff */
[----:B-----5:R-:W-:-:S04]  /*0b10*/  FFMA R15, R12, R17, R15 ;  /* 0x000000110c0f7223 */ /* 0x020fc8000000000f */
[----:B--2---:R-:W-:-:S04]  /*0b20*/  FFMA R16, R16, R19, R15 ;  /* 0x0000001310107223 */ /* 0x004fc8000000000f */
[----:B---3--:R-:W-:-:S04]  /*0b30*/  FFMA R3, R3, R18, R16 ;  /* 0x0000001203037223 */ /* 0x008fc80000000010 */
[----:B------:R-:W-:-:S04]  /*0b40*/  FFMA R3, R2, R5, R3 ;  /* 0x0000000502037223 */ /* 0x000fc80000000003 */
[----:B------:R-:W-:-:S07]  /*0b50*/  FFMA R12, R4, R29, R3 ;  /* 0x0000001d040c7223 */ /* 0x000fce0000000003 */
.L_x_7:
        /* <DEDUP_REMOVED lines=27> */
[----:B------:R-:W5:Y:S01]  /*0d10*/  LDG.E R18, desc[UR6][R2.64+0xc] ;  /* 0x00000c0602127981 */ /* 0x000f62000c1e1900 */
[----:B------:R-:W-:Y:S01]  /*0d20*/  IADD3 R13, PT, PT, R13, 0x4, RZ ;  /* 0x000000040d0d7810 */ /* 0x000fe20007ffe0ff */
[----:B--2---:R-:W-:-:S04]  /*0d30*/  FFMA R12, R11, R8, R12 ;  /* 0x000000080b0c7223 */ /* 0x004fc8000000000c */
[----:B---3--:R-:W-:-:S04]  /*0d40*/  FFMA R12, R15, R14, R12 ;  /* 0x0000000e0f0c7223 */ /* 0x008fc8000000000c */
[----:B----4-:R-:W-:-:S04]  /*0d50*/  FFMA R12, R17, R16, R12 ;  /* 0x00000010110c7223 */ /* 0x010fc8000000000c */
[----:B-----5:R-:W-:-:S07]  /*0d60*/  FFMA R12, R19, R18, R12 ;  /* 0x00000012130c7223 */ /* 0x020fce000000000c */
.L_x_8:
[----:B------:R-:W-:Y:S05]  /*0d70*/  @!P2 BRA `(.L_x_6) ;  /* 0x00000000006ca947 */ /* 0x000fea0003800000 */
[----:B------:R-:W1:Y:S01]  /*0d80*/  LDC.64 R4, c[0x0][0x380] ;  /* 0x0000e000ff047b82 */ /* 0x000e620000000a00 */
[-C--:B------:R-:W-:Y:S02]  /*0d90*/  IADD3 R9, PT, PT, R24, R13.reuse, RZ ;  /* 0x0000000d18097210 */ /* 0x080fe40007ffe0ff */
[----:B------:R-:W-:-:S05]  /*0da0*/  IADD3 R11, PT, PT, R0, R13, RZ ;  /* 0x0000000d000b7210 */ /* 0x000fca0007ffe0ff */
[----:B------:R-:W2:Y:S01]  /*0db0*/  LDC.64 R2, c[0x0][0x388] ;  /* 0x0000e200ff027b82 */ /* 0x000ea20000000a00 */
[----:B-1----:R-:W-:-:S06]  /*0dc0*/  IMAD.WIDE.U32 R4, R9, 0x4, R4 ;  /* 0x0000000409047825 */ /* 0x002fcc00078e0004 */
[----:B------:R-:W3:Y:S01]  /*0dd0*/  LDG.E R5, desc[UR6][R4.64] ;  /* 0x0000000604057981 */ /* 0x000ee2000c1e1900 */
[----:B--2---:R-:W-:-:S06]  /*0de0*/  IMAD.WIDE.U32 R2, R11, 0x4, R2 ;  /* 0x000000040b027825 */ /* 0x004fcc00078e0002 */
[----:B------:R-:W3:Y:S01]  /*0df0*/  LDG.E R2, desc[UR6][R2.64] ;  /* 0x0000000602027981 */ /* 0x000ee2000c1e1900 */
[----:B------:R-:W-:Y:S01]  /*0e00*/  ISETP.NE.AND P2, PT, R20, 0x1, PT ;  /* 0x000000011400780c */ /* 0x000fe20003f45270 */
[----:B---3--:R-:W-:-:S12]  /*0e10*/  FFMA R12, R5, R2, R12 ;  /* 0x00000002050c7223 */ /* 0x008fd8000000000c */
[----:B------:R-:W-:Y:S05]  /*0e20*/  @!P2 BRA `(.L_x_6) ;  /* 0x000000000040a947 */ /* 0x000fea0003800000 */
[----:B------:R-:W1:Y:S01]  /*0e30*/  LDCU.128 UR8, c[0x0][0x380] ;  /* 0x00007000ff0877ac */ /* 0x000e620008000c00 */
[-C--:B------:R-:W-:Y:S02]  /*0e40*/  IADD3 R5, P2, PT, R24, R13.reuse, RZ ;  /* 0x0000000d18057210 */ /* 0x080fe40007f5e0ff */
[----:B------:R-:W-:Y:S02]  /*0e50*/  IADD3 R3, P4, PT, R0, R13, RZ ;  /* 0x0000000d00037210 */ /* 0x000fe40007f9e0ff */
[----:B------:R-:W-:Y:S02]  /*0e60*/  IADD3.X R10, PT, PT, RZ, RZ, RZ, P2, !PT ;  /* 0x000000ffff0a7210 */ /* 0x000fe400017fe4ff */
[----:B------:R-:W-:Y:S02]  /*0e70*/  IADD3.X R8, PT, PT, RZ, RZ, RZ, P4, !PT ;  /* 0x000000ffff087210 */ /* 0x000fe400027fe4ff */
[----:B------:R-:W-:Y:S02]  /*0e80*/  ISETP.NE.AND P2, PT, R20, 0x2, PT ;  /* 0x000000021400780c */ /* 0x000fe40003f45270 */
[----:B-1----:R-:W-:-:S02]  /*0e90*/  LEA R4, P3, R5, UR8, 0x2 ;  /* 0x0000000805047c11 */ /* 0x002fc4000f8610ff */
[----:B------:R-:W-:Y:S02]  /*0ea0*/  LEA R2, P5, R3, UR10, 0x2 ;  /* 0x0000000a03027c11 */ /* 0x000fe4000f8a10ff */
[----:B------:R-:W-:Y:S02]  /*0eb0*/  LEA.HI.X R5, R5, UR9, R10, 0x2, P3 ;  /* 0x0000000905057c11 */ /* 0x000fe400098f140a */
[----:B------:R-:W-:-:S03]  /*0ec0*/  LEA.HI.X R3, R3, UR11, R8, 0x2, P5 ;  /* 0x0000000b03037c11 */ /* 0x000fc6000a8f1408 */
[----:B------:R-:W2:Y:S04]  /*0ed0*/  LDG.E R9, desc[UR6][R4.64+0x4] ;  /* 0x0000040604097981 */ /* 0x000ea8000c1e1900 */
[----:B------:R-:W2:Y:S04]  /*0ee0*/  LDG.E R8, desc[UR6][R2.64+0x4] ;  /* 0x0000040602087981 */ /* 0x000ea8000c1e1900 */
[----:B------:R-:W3:Y:S04]  /*0ef0*/  @P2 LDG.E R11, desc[UR6][R4.64+0x8] ;  /* 0x00000806040b2981 */ /* 0x000ee8000c1e1900 */
[----:B------:R-:W3:Y:S01]  /*0f00*/  @P2 LDG.E R10, desc[UR6][R2.64+0x8] ;  /* 0x00000806020a2981 */ /* 0x000ee2000c1e1900 */
[----:B--2---:R-:W-:-:S04]  /*0f10*/  FFMA R12, R9, R8, R12 ;  /* 0x00000008090c7223 */ /* 0x004fc8000000000c */
[----:B---3--:R-:W-:-:S07]  /*0f20*/  @P2 FFMA R12, R11, R10, R12 ;  /* 0x0000000a0b0c2223 */ /* 0x008fce000000000c */
.L_x_6:
[----:B------:R-:W1:Y:S01]  /*0f30*/  LDCU UR4, c[0x0][0x3a8] ;  /* 0x00007500ff0477ac */ /* 0x000e620008000800 */
[----:B------:R-:W-:Y:S01]  /*0f40*/  HFMA2 R5, -RZ, RZ, 0.96630859375, -0.0022525787353515625 ;  /* 0x3bbb989dff057431 */ /* 0x000fe200000001ff */
[----:B------:R-:W-:Y:S01]  /*0f50*/  MOV R8, 0x437c0000 ;  /* 0x437c000000087802 */ /* 0x000fe20000000f00 */
[----:B------:R-:W-:Y:S02]  /*0f60*/  HFMA2 R11, -RZ, RZ, 0, 0 ;  /* 0x00000000ff0b7431 */ /* 0x000fe400000001ff */
[----:B-1----:R-:W-:-:S05]  /*0f70*/  FMUL R12, R12, UR4 ;  /* 0x000000040c0c7c20 */ /* 0x002fca0008400000 */
[----:B------:R-:W-:-:S05]  /*0f80*/  FMNMX R4, R12, R7, !PT ;  /* 0x000000070c047209 */ /* 0x000fca0007800000 */
[----:B------:R-:W-:Y:S01]  /*0f90*/  FADD R12, R12, -R4 ;  /* 0x800000040c0c7221 */ /* 0x000fe20000000000 */
[----:B------:R-:W-:-:S03]  /*0fa0*/  FADD R2, -R4, R7 ;  /* 0x0000000704027221 */ /* 0x000fc60000000100 */
[----:B------:R-:W-:-:S04]  /*0fb0*/  FFMA.SAT R3, R12, R5, 0.5 ;  /* 0x3f0000000c037423 */ /* 0x000fc80000002005 */
[----:B------:R-:W-:Y:S01]  /*0fc0*/  FFMA.RM R7, R3, R8, 12582913 ;  /* 0x4b40000103077423 */ /* 0x000fe20000004008 */
[----:B------:R-:W-:-:S03]  /*0fd0*/  FFMA.SAT R3, R2, R5, 0.5 ;  /* 0x3f00000002037423 */ /* 0x000fc60000002005 */
[----:B------:R-:W-:Y:S01]  /*0fe0*/  FADD R5, R7, -12583039 ;  /* 0xcb40007f07057421 */ /* 0x000fe20000000000 */
[----:B------:R-:W-:-:S03]  /*0ff0*/  FFMA.RM R3, R3, R8, 12582913 ;  /* 0x4b40000103037423 */ /* 0x000fc60000004008 */
[C---:B------:R-:W-:Y:S01]  /*1000*/  FFMA R9, R12.reuse, 1.4426950216293334961, -R5 ;  /* 0x3fb8aa3b0c097823 */ /* 0x040fe20000000805 */
[C---:B------:R-:W-:Y:S01]  /*1010*/  FADD R5, R3.reuse, -12583039 ;  /* 0xcb40007f03057421 */ /* 0x040fe20000000000 */
[----:B------:R-:W-:Y:S02]  /*1020*/  SHF.L.U32 R3, R3, 0x17, RZ ;  /* 0x0000001703037819 */ /* 0x000fe400000006ff */
[----:B------:R-:W-:Y:S01]  /*1030*/  FFMA R9, R12, 1.925963033500011079e-08, R9 ;  /* 0x32a570600c097823 */ /* 0x000fe20000000009 */
[----:B------:R-:W-:-:S04]  /*1040*/  FFMA R5, R2, 1.4426950216293334961, -R5 ;  /* 0x3fb8aa3b02057823 */ /* 0x000fc80000000805 */
[----:B------:R-:W-:Y:S01]  /*1050*/  FFMA R5, R2, 1.925963033500011079e-08, R5 ;  /* 0x32a5706002057823 */ /* 0x000fe20000000005 */
[----:B------:R-:W1:Y:S01]  /*1060*/  MUFU.EX2 R9, R9 ;  /* 0x0000000900097308 */ /* 0x000e620000000800 */
[----:B------:R-:W-:Y:S01]  /*1070*/  IMAD.SHL.U32 R2, R7, 0x800000, RZ ;  /* 0x0080000007027824 */ /* 0x000fe200078e00ff */
[----:B------:R-:W-:-:S06]  /*1080*/  MOV R7, R4 ;  /* 0x0000000400077202 */ /* 0x000fcc0000000f00 */
[----:B------:R-:W2:Y:S01]  /*1090*/  MUFU.EX2 R8, R5 ;  /* 0x0000000500087308 */ /* 0x000ea20000000800 */
[----:B-1----:R-:W-:Y:S01]  /*10a0*/  FMUL R2, R2, R9 ;  /* 0x0000000902027220 */ /* 0x002fe20000400000 */
[----:B--2---:R-:W-:-:S04]  /*10b0*/  FMUL R3, R3, R8 ;  /* 0x0000000803037220 */ /* 0x004fc80000400000 */
[----:B------:R-:W-:Y:S01]  /*10c0*/  FFMA R25, R3, R25, R2 ;  /* 0x0000001903197223 */ /* 0x000fe20000000002 */
[----:B------:R-:W-:Y:S06]  /*10d0*/  @!P0 BRA `(.L_x_9) ;  /* 0x00000004000c8947 */ /* 0x000fec0003800000 */
[----:B------:R-:W-:Y:S01]  /*10e0*/  BSSY.RECONVERGENT B2, `(.L_x_10) ;  /* 0x0000041000027945 */ /* 0x000fe20003800200 */
[----:B------:R-:W-:-:S07]  /*10f0*/  MOV R5, RZ ;  /* 0x000000ff00057202 */ /* 0x000fce0000000f00 */
.L_x_11:
[----:B-1----:R-:W1:Y:S01]  /*1100*/  LDC.64 R28, c[0x0][0x390] ;  /* 0x0000e400ff1c7b82 */ /* 0x002e620000000a00 */
[----:B------:R-:W-:Y:S02]  /*1110*/  IADD3 R9, PT, PT, R0, R5, RZ ;  /* 0x0000000500097210 */ /* 0x000fe40007ffe0ff */
[----:B------:R-:W-:-:S03]  /*1120*/  LEA R4, R5, R26, 0x2 ;  /* 0x0000001a05047211 */ /* 0x000fc600078e10ff */
[----:B-1----:R-:W-:Y:S02]  /*1130*/  IMAD.WIDE.U32 R28, R9, 0x4, R28 ;  /* 0x00000004091c7825 */ /* 0x002fe400078e001c */
[----:B------:R-:W2:Y:S04]  /*1140*/  LDL.128 R8, [R4] ;  /* 0x0000000004087983 */ /* 0x000ea80000100c00 */
[----:B------:R-:W3:Y:S04]  /*1150*/  LDG.E R13, desc[UR6][R28.64] ;  /* 0x000000061c0d7981 */ /* 0x000ee8000c1e1900 */
[----:B------:R-:W4:Y:S04]  /*1160*/  LDG.E R15, desc[UR6][R28.64+0x4] ;  /* 0x000004061c0f7981 */ /* 0x000f28000c1e1900 */
[----:B------:R-:W5:Y:S04]  /*1170*/  LDG.E R19, desc[UR6][R28.64+0xc] ;  /* 0x00000c061c137981 */ /* 0x000f68000c1e1900 */
[----:B------:R-:W5:Y:S04]  /*1180*/  LDG.E R17, desc[UR6][R28.64+0x8] ;  /* 0x000008061c117981 */ /* 0x000f68000c1e1900 */
[----:B------:R-:W5:Y:S04]  /*1190*/  LDG.E R16, desc[UR6][R28.64+0x10] ;  /* 0x000010061c107981 */ /* 0x000f68000c1e1900 */
[----:B------:R-:W5:Y:S01]  /*11a0*/  LDG.E R18, desc[UR6][R28.64+0x14] ;  /* 0x000014061c127981 */ /* 0x000f62000c1e1900 */
[----:B---3--:R-:W-:-:S04]  /*11b0*/  FMUL R12, R2, R13 ;  /* 0x0000000d020c7220 */ /* 0x008fc80000400000 */
[C---:B--2---:R-:W-:Y:S01]  /*11c0*/  FFMA R8, R3.reuse, R8, R12 ;  /* 0x0000000803087223 */ /* 0x044fe2000000000c */
[C---:B----4-:R-:W-:Y:S01]  /*11d0*/  FMUL R14, R2.reuse, R15 ;  /* 0x0000000f020e7220 */ /* 0x050fe20000400000 */
[C---:B-----5:R-:W-:Y:S01]  /*11e0*/  FMUL R12, R2.reuse, R19 ;  /* 0x00000013020c7220 */ /* 0x060fe20000400000 */
[----:B------:R-:W-:Y:S02]  /*11f0*/  FMUL R17, R2, R17 ;  /* 0x0000001102117220 */ /* 0x000fe40000400000 */
[C---:B------:R-:W-:Y:S01]  /*1200*/  FFMA R9, R3.reuse, R9, R14 ;  /* 0x0000000903097223 */ /* 0x040fe2000000000e */
[C---:B------:R-:W-:Y:S01]  /*1210*/  FFMA R11, R3.reuse, R11, R12 ;  /* 0x0000000b030b7223 */ /* 0x040fe2000000000c */
[----:B------:R-:W2:Y:S01]  /*1220*/  LDG.E R19, desc[UR6][R28.64+0x18] ;  /* 0x000018061c137981 */ /* 0x000ea2000c1e1900 */
[----:B------:R-:W-:-:S03]  /*1230*/  FFMA R10, R3, R10, R17 ;  /* 0x0000000a030a7223 */ /* 0x000fc60000000011 */
[----:B------:R-:W3:Y:S04]  /*1240*/  LDL.128 R12, [R4+0x10] ;  /* 0x00001000040c7983 */ /* 0x000ee80000100c00 */
[----:B------:R-:W4:Y:S01]  /*1250*/  LDG.E R17, desc[UR6][R28.64+0x1c] ;  /* 0x00001c061c117981 */ /* 0x000f22000c1e1900 */
[C---:B------:R-:W-:Y:S01]  /*1260*/  FMUL R16, R2.reuse, R16 ;  /* 0x0000001002107220 */ /* 0x040fe20000400000 */
[C---:B------:R-:W-:Y:S02]  /*1270*/  FMUL R18, R2.reuse, R18 ;  /* 0x0000001202127220 */ /* 0x040fe40000400000 */
[----:B------:R1:W-:Y:S04]  /*1280*/  STL.128 [R4], R8 ;  /* 0x0000000804007387 */ /* 0x0003e80000100c00 */
[----:B-1----:R-:W5:Y:S04]  /*1290*/  LDG.E R9, desc[UR6][R28.64+0x20] ;  /* 0x000020061c097981 */ /* 0x002f68000c1e1900 */
[----:B------:R-:W5:Y:S01]  /*12a0*/  LDG.E R11, desc[UR6][R28.64+0x24] ;  /* 0x000024061c0b7981 */ /* 0x000f62000c1e1900 */
[C---:B--2---:R-:W-:Y:S01]  /*12b0*/  FMUL R19, R2.reuse, R19 ;  /* 0x0000001302137220 */ /* 0x044fe20000400000 */
[C---:B---3--:R-:W-:Y:S01]  /*12c0*/  FFMA R12, R3.reuse, R12, R16 ;  /* 0x0000000c030c7223 */ /* 0x048fe20000000010 */
[----:B----4-:R-:W-:Y:S01]  /*12d0*/  FMUL R16, R2, R17 ;  /* 0x0000001102107220 */ /* 0x010fe20000400000 */
[C---:B------:R-:W-:Y:S01]  /*12e0*/  FFMA R13, R3.reuse, R13, R18 ;  /* 0x0000000d030d7223 */ /* 0x040fe20000000012 */
[----:B------:R-:W-:-:S02]  /*12f0*/  FFMA R14, R3, R14, R19 ;  /* 0x0000000e030e7223 */ /* 0x000fc40000000013 */
[----:B------:R-:W-:Y:S02]  /*1300*/  FFMA R15, R3, R15, R16 ;  /* 0x0000000f030f7223 */ /* 0x000fe40000000010 */
[----:B------:R-:W2:Y:S04]  /*1310*/  LDL.128 R16, [R4+0x20] ;  /* 0x0000200004107983 */ /* 0x000ea80000100c00 */
[----:B------:R1:W-:Y:S04]  /*1320*/  STL.128 [R4+0x10], R12 ;  /* 0x0000100c04007387 */ /* 0x0003e80000100c00 */
[----:B-1----:R-:W3:Y:S04]  /*1330*/  LDG.E R13, desc[UR6][R28.64+0x28] ;  /* 0x000028061c0d7981 */ /* 0x002ee8000c1e1900 */
[----:B------:R-:W4:Y:S01]  /*1340*/  LDG.E R15, desc[UR6][R28.64+0x2c] ;  /* 0x00002c061c0f7981 */ /* 0x000f22000c1e1900 */
[C---:B-----5:R-:W-:Y:S01]  /*1350*/  FMUL R8, R2.reuse, R9 ;  /* 0x0000000902087220 */ /* 0x060fe20000400000 */
[----:B------:R-:W-:-:S02]  /*1360*/  FMUL R10, R2, R11 ;  /* 0x0000000b020a7220 */ /* 0x000fc40000400000 */
[----:B------:R-:W5:Y:S01]  /*1370*/  LDG.E R14, desc[UR6][R28.64+0x30] ;  /* 0x000030061c0e7981 */ /* 0x000f62000c1e1900 */
[C---:B--2---:R-:W-:Y:S01]  /*1380*/  FFMA R16, R3.reuse, R16, R8 ;  /* 0x0000001003107223 */ /* 0x044fe20000000008 */
[----:B------:R-:W-:Y:S02]  /*1390*/  FFMA R17, R3, R17, R10 ;  /* 0x0000001103117223 */ /* 0x000fe4000000000a */
[----:B------:R-:W2:Y:S01]  /*13a0*/  LDL.128 R8, [R4+0x30] ;  /* 0x0000300004087983 */ /* 0x000ea20000100c00 */
[C---:B---3--:R-:W-:Y:S01]  /*13b0*/  FMUL R13, R2.reuse, R13 ;  /* 0x0000000d020d7220 */ /* 0x048fe20000400000 */
[----:B----4-:R-:W-:-:S03]  /*13c0*/  FMUL R12, R2, R15 ;  /* 0x0000000f020c7220 */ /* 0x010fc60000400000 */
[C---:B------:R-:W-:Y:S01]  /*13d0*/  FFMA R18, R3.reuse, R18, R13 ;  /* 0x0000001203127223 */ /* 0x040fe2000000000d */
[----:B------:R-:W3:Y:S01]  /*13e0*/  LDG.E R15, desc[UR6][R28.64+0x34] ;  /* 0x000034061c0f7981 */ /* 0x000ee2000c1e1900 */
[----:B------:R-:W-:-:S03]  /*13f0*/  FFMA R19, R3, R19, R12 ;  /* 0x0000001303137223 */ /* 0x000fc6000000000c */
[----:B------:R-:W4:Y:S04]  /*1400*/  LDG.E R13, desc[UR6][R28.64+0x38] ;  /* 0x000038061c0d7981 */ /* 0x000f28000c1e1900 */
[----:B------:R-:W4:Y:S01]  /*1410*/  LDG.E R12, desc[UR6][R28.64+0x3c] ;  /* 0x00003c061c0c7981 */ /* 0x000f22000c1e1900 */
[C---:B-----5:R-:W-:Y:S01]  /*1420*/  FMUL R14, R2.reuse, R14 ;  /* 0x0000000e020e7220 */ /* 0x060fe20000400000 */
[----:B------:R-:W-:Y:S02]  /*1430*/  IADD3 R5, PT, PT, R5, 0x10, RZ ;  /* 0x0000001005057810 */ /* 0x000fe40007ffe0ff */
[----:B------:R1:W-:Y:S02]  /*1440*/  STL.128 [R4+0x20], R16 ;  /* 0x0000201004007387 */ /* 0x0003e40000100c00 */
[----:B------:R-:W-:Y:S01]  /*1450*/  ISETP.NE.AND P0, PT, R5, R22, PT ;  /* 0x000000160500720c */ /* 0x000fe20003f05270 */
[----:B--2---:R-:W-:Y:S01]  /*1460*/  FFMA R8, R3, R8, R14 ;  /* 0x0000000803087223 */ /* 0x004fe2000000000e */
[C---:B---3--:R-:W-:Y:S01]  /*1470*/  FMUL R15, R2.reuse, R15 ;  /* 0x0000000f020f7220 */ /* 0x048fe20000400000 */
[C---:B----4-:R-:W-:Y:S01]  /*1480*/  FMUL R13, R2.reuse, R13 ;  /* 0x0000000d020d7220 */ /* 0x050fe20000400000 */
[----:B------:R-:W-:-:S02]  /*1490*/  FMUL R12, R2, R12 ;  /* 0x0000000c020c7220 */ /* 0x000fc40000400000 */
[C---:B------:R-:W-:Y:S01]  /*14a0*/  FFMA R9, R3.reuse, R9, R15 ;  /* 0x0000000903097223 */ /* 0x040fe2000000000f */
[C---:B------:R-:W-:Y:S01]  /*14b0*/  FFMA R10, R3.reuse, R10, R13 ;  /* 0x0000000a030a7223 */ /* 0x040fe2000000000d */
[----:B------:R-:W-:-:S05]  /*14c0*/  FFMA R11, R3, R11, R12 ;  /* 0x0000000b030b7223 */ /* 0x000fca000000000c */
[----:B------:R1:W-:Y:S01]  /*14d0*/  STL.128 [R4+0x30], R8 ;  /* 0x0000300804007387 */ /* 0x0003e20000100c00 */
[----:B------:R-:W-:Y:S05]  /*14e0*/  @P0 BRA `(.L_x_11) ;  /* 0xfffffffc00040947 */ /* 0x000fea000383ffff */
[----:B------:R-:W-:Y:S05]  /*14f0*/  BSYNC.RECONVERGENT B2 ;  /* 0x0000000000027941 */ /* 0x000fea0003800200 */
.L_x_10:
[----:B-1----:R-:W-:-:S07]  /*1500*/  MOV R11, R22 ;  /* 0x00000016000b7202 */ /* 0x002fce0000000f00 */
.L_x_9:
[----:B------:R-:W-:Y:S05]  /*1510*/  @!P1 BRA `(.L_x_12) ;  /* 0x0000000400d89947 */ /* 0x000fea0003800000 */
[----:B------:R-:W-:Y:S02]  /*1520*/  IADD3 R4, PT, PT, R23, -0x1, RZ ;  /* 0xffffffff17047810 */ /* 0x000fe40007ffe0ff */
[----:B------:R-:W-:Y:S02]  /*1530*/  ISETP.NE.AND P1, PT, R21, RZ, PT ;  /* 0x000000ff1500720c */ /* 0x000fe40003f25270 */
[----:B------:R-:W-:-:S13]  /*1540*/  ISETP.GE.U32.AND P0, PT, R4, 0x7, PT ;  /* 0x000000070400780c */ /* 0x000fda0003f06070 */
[----:B------:R-:W-:Y:S05]  /*1550*/  @!P0 BRA `(.L_x_13) ;  /* 0x0000000000c88947 */ /* 0x000fea0003800000 */
[----:B------:R-:W1:Y:S01]  /*1560*/  LDC.64 R8, c[0x0][0x390] ;  /* 0x0000e400ff087b82 */ /* 0x000e620000000a00 */
[----:B------:R-:W2:Y:S01]  /*1570*/  LDCU.64 UR4, c[0x0][0x390] ;  /* 0x00007200ff0477ac */ /* 0x000ea20008000a00 */
[CC--:B------:R-:W-:Y:S02]  /*1580*/  IADD3 R5, PT, PT, R0.reuse, R11.reuse, RZ ;  /* 0x0000000b00057210 */ /* 0x0c0fe40007ffe0ff */
[----:B------:R-:W-:Y:S02]  /*1590*/  IADD3 R12, P0, PT, R0, R11, RZ ;  /* 0x0000000b000c7210 */ /* 0x000fe40007f1e0ff */
[----:B------:R-:W-:-:S05]  /*15a0*/  LEA R10, R11, R26, 0x2 ;  /* 0x0000001a0b0a7211 */ /* 0x000fca00078e10ff */
[----:B------:R-:W3:Y:S04]  /*15b0*/  LDL R16, [R10] ;  /* 0x000000000a107983 */ /* 0x000ee80000100800 */
[----:B------:R-:W4:Y:S04]  /*15c0*/  LDL R14, [R10+0x4] ;  /* 0x000004000a0e7983 */ /* 0x000f280000100800 */
[----:B------:R-:W5:Y:S01]  /*15d0*/  LDL R28, [R10+0x10] ;  /* 0x000010000a1c7983 */ /* 0x000f620000100800 */
[----:B-1----:R-:W-:Y:S01]  /*15e0*/  IMAD.WIDE.U32 R8, R5, 0x4, R8 ;  /* 0x0000000405087825 */ /* 0x002fe200078e0008 */
[----:B------:R-:W-:-:S02]  /*15f0*/  IADD3.X R5, PT, PT, RZ, RZ, RZ, P0, !PT ;  /* 0x000000ffff057210 */ /* 0x000fc400007fe4ff */
[----:B--2---:R-:W-:-:S03]  /*1600*/  LEA R4, P0, R12, UR4, 0x2 ;  /* 0x000000040c047c11 */ /* 0x004fc6000f8010ff */
[----:B------:R-:W2:Y:S01]  /*1610*/  LDG.E R9, desc[UR6][R8.64] ;  /* 0x0000000608097981 */ /* 0x000ea2000c1e1900 */
[----:B------:R-:W-:-:S03]  /*1620*/  LEA.HI.X R5, R12, UR5, R5, 0x2, P0 ;  /* 0x000000050c057c11 */ /* 0x000fc600080f1405 */
[----:B------:R-:W5:Y:S04]  /*1630*/  LDL R12, [R10+0x8] ;  /* 0x000008000a0c7983 */ /* 0x000f680000100800 */
[----:B------:R-:W3:Y:S04]  /*1640*/  LDG.E R15, desc[UR6][R4.64+0x4] ;  /* 0x00000406040f7981 */ /* 0x000ee8000c1e1900 */
[----:B------:R-:W5:Y:S04]  /*1650*/  LDG.E R29, desc[UR6][R4.64+0x8] ;  /* 0x00000806041d7981 */ /* 0x000f68000c1e1900 */
[----:B------:R-:W5:Y:S04]  /*1660*/  LDG.E R17, desc[UR6][R4.64+0xc] ;  /* 0x00000c0604117981 */ /* 0x000f68000c1e1900 */
[----:B------:R-:W5:Y:S04]  /*1670*/  LDG.E R13, desc[UR6][R4.64+0x10] ;  /* 0x00001006040d7981 */ /* 0x000f68000c1e1900 */
[----:B------:R-:W5:Y:S01]  /*1680*/  LDG.E R19, desc[UR6][R4.64+0x1c] ;  /* 0x00001c0604137981 */ /* 0x000f62000c1e1900 */
[----:B--2---:R-:W-:-:S03]  /*1690*/  FMUL R18, R2, R9 ;  /* 0x0000000902127220 */ /* 0x004fc60000400000 */
[----:B------:R-:W2:Y:S01]  /*16a0*/  LDG.E R9, desc[UR6][R4.64+0x14] ;  /* 0x0000140604097981 */ /* 0x000ea2000c1e1900 */
[C---:B---3--:R-:W-:Y:S01]  /*16b0*/  FMUL R8, R2.reuse, R15 ;  /* 0x0000000f02087220 */ /* 0x048fe20000400000 */
[C---:B------:R-:W-:Y:S02]  /*16c0*/  FFMA R16, R3.reuse, R16, R18 ;  /* 0x0000001003107223 */ /* 0x040fe40000000012 */
[----:B------:R1:W3:Y:S01]  /*16d0*/  LDG.E R15, desc[UR6][R4.64+0x18] ;  /* 0x00001806040f7981 */ /* 0x0002e2000c1e1900 */
[C---:B----4-:R-:W-:Y:S01]  /*16e0*/  FFMA R14, R3.reuse, R14, R8 ;  /* 0x0000000e030e7223 */ /* 0x050fe20000000008 */
[----:B-----5:R-:W-:Y:S02]  /*16f0*/  FMUL R18, R2, R29 ;  /* 0x0000001d02127220 */ /* 0x020fe40000400000 */
[----:B------:R-:W4:Y:S02]  /*1700*/  LDL R8, [R10+0xc] ;  /* 0x00000c000a087983 */ /* 0x000f240000100800 */
[----:B------:R-:W-:-:S02]  /*1710*/  FFMA R29, R3, R12, R18 ;  /* 0x0000000c031d7223 */ /* 0x000fc40000000012 */
[----:B------:R5:W-:Y:S04]  /*1720*/  STL [R10+0x4], R14 ;  /* 0x0000040e0a007387 */ /* 0x000be80000100800 */
[----:B------:R-:W2:Y:S04]  /*1730*/  LDL R18, [R10+0x14] ;  /* 0x000014000a127983 */ /* 0x000ea80000100800 */
[----:B------:R-:W2:Y:S04]  /*1740*/  LDL R12, [R10+0x1c] ;  /* 0x00001c000a0c7983 */ /* 0x000ea80000100800 */
[----:B-----5:R-:W5:Y:S01]  /*1750*/  LDL R14, [R10+0x18] ;  /* 0x000018000a0e7983 */ /* 0x020f620000100800 */
[C---:B-1----:R-:W-:Y:S01]  /*1760*/  FMUL R4, R2.reuse, R17 ;  /* 0x0000001102047220 */ /* 0x042fe20000400000 */
[----:B------:R-:W-:-:S02]  /*1770*/  FMUL R19, R2, R19 ;  /* 0x0000001302137220 */ /* 0x000fc40000400000 */
[----:B------:R1:W-:Y:S04]  /*1780*/  STL [R10], R16 ;  /* 0x000000100a007387 */ /* 0x0003e80000100800 */
[----:B------:R1:W-:Y:S01]  /*1790*/  STL [R10+0x8], R29 ;  /* 0x0000081d0a007387 */ /* 0x0003e20000100800 */
[----:B------:R-:W-:Y:S01]  /*17a0*/  IADD3 R11, PT, PT, R11, 0x8, RZ ;  /* 0x000000080b0b7810 */ /* 0x000fe20007ffe0ff */
[C---:B---3--:R-:W-:Y:S01]  /*17b0*/  FMUL R15, R2.reuse, R15 ;  /* 0x0000000f020f7220 */ /* 0x048fe20000400000 */
[----:B----4-:R-:W-:Y:S01]  /*17c0*/  FFMA R5, R3, R8, R4 ;  /* 0x0000000803057223 */ /* 0x010fe20000000004 */
[C---:B------:R-:W-:Y:S01]  /*17d0*/  FMUL R4, R2.reuse, R13 ;  /* 0x0000000d02047220 */ /* 0x040fe20000400000 */
[----:B--2---:R-:W-:-:S03]  /*17e0*/  FMUL R13, R2, R9 ;  /* 0x00000009020d7220 */ /* 0x004fc60000400000 */
[C---:B------:R-:W-:Y:S01]  /*17f0*/  FFMA R9, R3.reuse, R28, R4 ;  /* 0x0000001c03097223 */ /* 0x040fe20000000004 */
[C---:B------:R-:W-:Y:S01]  /*1800*/  FFMA R13, R3.reuse, R18, R13 ;  /* 0x00000012030d7223 */ /* 0x040fe2000000000d */
[C---:B------:R-:W-:Y:S01]  /*1810*/  FFMA R19, R3.reuse, R12, R19 ;  /* 0x0000000c03137223 */ /* 0x040fe20000000013 */
[----:B-----5:R-:W-:Y:S01]  /*1820*/  FFMA R15, R3, R14, R15 ;  /* 0x0000000e030f7223 */ /* 0x020fe2000000000f */
[----:B------:R1:W-:Y:S04]  /*1830*/  STL [R10+0xc], R5 ;  /* 0x00000c050a007387 */ /* 0x0003e80000100800 */
[----:B------:R1:W-:Y:S04]  /*1840*/  STL [R10+0x10], R9 ;  /* 0x000010090a007387 */ /* 0x0003e80000100800 */
[----:B------:R1:W-:Y:S04]  /*1850*/  STL [R10+0x14], R13 ;  /* 0x0000140d0a007387 */ /* 0x0003e80000100800 */
[----:B------:R1:W-:Y:S04]  /*1860*/  STL [R10+0x18], R15 ;  /* 0x0000180f0a007387 */ /* 0x0003e80000100800 */
[----:B------:R1:W-:Y:S02]  /*1870*/  STL [R10+0x1c], R19 ;  /* 0x00001c130a007387 */ /* 0x0003e40000100800 */
.L_x_13:
[----:B------:R-:W-:Y:S05]  /*1880*/  @!P1 BRA `(.L_x_12) ;  /* 0x0000000000fc9947 */ /* 0x000fea0003800000 */
[----:B------:R-:W-:Y:S02]  /*1890*/  IADD3 R4, PT, PT, R21, -0x1, RZ ;  /* 0xffffffff15047810 */ /* 0x000fe40007ffe0ff */
[----:B------:R-:W-:Y:S02]  /*18a0*/  ISETP.NE.AND P1, PT, R20, RZ, PT ;  /* 0x000000ff1400720c */ /* 0x000fe40003f25270 */
[----:B------:R-:W-:-:S13]  /*18b0*/  ISETP.GE.U32.AND P0, PT, R4, 0x3, PT ;  /* 0x000000030400780c */ /* 0x000fda0003f06070 */
[----:B------:R-:W-:Y:S05]  /*18c0*/  @!P0 BRA `(.L_x_14) ;  /* 0x0000000000788947 */ /* 0x000fea0003800000 */
[----:B-1----:R-:W1:Y:S01]  /*18d0*/  LDC.64 R8, c[0x0][0x390] ;  /* 0x0000e400ff087b82 */ /* 0x002e620000000a00 */
[----:B------:R-:W2:Y:S01]  /*18e0*/  LDCU.64 UR4, c[0x0][0x390] ;  /* 0x00007200ff0477ac */ /* 0x000ea20008000a00 */
[CC--:B------:R-:W-:Y:S02]  /*18f0*/  IADD3 R10, P0, PT, R0.reuse, R11.reuse, RZ ;  /* 0x0000000b000a7210 */ /* 0x0c0fe40007f1e0ff */
[----:B------:R-:W-:Y:S02]  /*1900*/  IADD3 R5, PT, PT, R0, R11, RZ ;  /* 0x0000000b00057210 */ /* 0x000fe40007ffe0ff */
[----:B------:R-:W-:Y:S02]  /*1910*/  IADD3.X R13, PT, PT, RZ, RZ, RZ, P0, !PT ;  /* 0x000000ffff0d7210 */ /* 0x000fe400007fe4ff */
[----:B--2---:R-:W-:Y:S01]  /*1920*/  LEA R4, P0, R10, UR4, 0x2 ;  /* 0x000000040a047c11 */ /* 0x004fe2000f8010ff */
[----:B-1----:R-:W-:-:S03]  /*1930*/  IMAD.WIDE.U32 R8, R5, 0x4, R8 ;  /* 0x0000000405087825 */ /* 0x002fc600078e0008 */
[----:B------:R-:W-:Y:S02]  /*1940*/  LEA.HI.X R5, R10, UR5, R13, 0x2, P0 ;  /* 0x000000050a057c11 */ /* 0x000fe400080f140d */
[----:B------:R-:W-:-:S03]  /*1950*/  LEA R10, R11, R26, 0x2 ;  /* 0x0000001a0b0a7211 */ /* 0x000fc600078e10ff */
[----:B------:R-:W2:Y:S04]  /*1960*/  LDG.E R15, desc[UR6][R4.64+0x8] ;  /* 0x00000806040f7981 */ /* 0x000ea8000c1e1900 */
[----:B------:R-:W3:Y:S04]  /*1970*/  LDG.E R9, desc[UR6][R8.64] ;  /* 0x0000000608097981 */ /* 0x000ee8000c1e1900 */
[----:B------:R-:W4:Y:S04]  /*1980*/  LDG.E R13, desc[UR6][R4.64+0x4] ;  /* 0x00000406040d7981 */ /* 0x000f28000c1e1900 */
[----:B------:R-:W5:Y:S04]  /*1990*/  LDG.E R17, desc[UR6][R4.64+0xc] ;  /* 0x00000c0604117981 */ /* 0x000f68000c1e1900 */
[----:B------:R-:W5:Y:S04]  /*19a0*/  LDL R18, [R10+0x8] ;  /* 0x000008000a127983 */ /* 0x000f680000100800 */
[----:B------:R-:W5:Y:S04]  /*19b0*/  LDL R14, [R10] ;  /* 0x000000000a0e7983 */ /* 0x000f680000100800 */
[----:B------:R-:W5:Y:S04]  /*19c0*/  LDL R16, [R10+0x4] ;  /* 0x000004000a107983 */ /* 0x000f680000100800 */
[----:B------:R-:W5:Y:S01]  /*19d0*/  LDL R12, [R10+0xc] ;  /* 0x00000c000a0c7983 */ /* 0x000f620000100800 */
[----:B------:R-:W-:Y:S01]  /*19e0*/  IADD3 R11, PT, PT, R11, 0x4, RZ ;  /* 0x000000040b0b7810 */ /* 0x000fe20007ffe0ff */
[C---:B--2---:R-:W-:Y:S01]  /*19f0*/  FMUL R15, R2.reuse, R15 ;  /* 0x0000000f020f7220 */ /* 0x044fe20000400000 */
[C---:B---3--:R-:W-:Y:S01]  /*1a00*/  FMUL R28, R2.reuse, R9 ;  /* 0x00000009021c7220 */ /* 0x048fe20000400000 */
[C---:B----4-:R-:W-:Y:S01]  /*1a10*/  FMUL R13, R2.reuse, R13 ;  /* 0x0000000d020d7220 */ /* 0x050fe20000400000 */
[----:B-----5:R-:W-:Y:S01]  /*1a20*/  FMUL R17, R2, R17 ;  /* 0x0000001102117220 */ /* 0x020fe20000400000 */
[C---:B------:R-:W-:Y:S01]  /*1a30*/  FFMA R5, R3.reuse, R18, R15 ;  /* 0x0000001203057223 */ /* 0x040fe2000000000f */
[C---:B------:R-:W-:Y:S01]  /*1a40*/  FFMA R9, R3.reuse, R14, R28 ;  /* 0x0000000e03097223 */ /* 0x040fe2000000001c */
[C---:B------:R-:W-:Y:S01]  /*1a50*/  FFMA R13, R3.reuse, R16, R13 ;  /* 0x00000010030d7223 */ /* 0x040fe2000000000d */
[----:B------:R-:W-:-:S03]  /*1a60*/  FFMA R15, R3, R12, R17 ;  /* 0x0000000c030f7223 */ /* 0x000fc60000000011 */
[----:B------:R2:W-:Y:S04]  /*1a70*/  STL [R10], R9 ;  /* 0x000000090a007387 */ /* 0x0005e80000100800 */
[----:B------:R2:W-:Y:S04]  /*1a80*/  STL [R10+0x4], R13 ;  /* 0x0000040d0a007387 */ /* 0x0005e80000100800 */
[----:B------:R2:W-:Y:S04]  /*1a90*/  STL [R10+0x8], R5 ;  /* 0x000008050a007387 */ /* 0x0005e80000100800 */
[----:B------:R2:W-:Y:S02]  /*1aa0*/  STL [R10+0xc], R15 ;  /* 0x00000c0f0a007387 */ /* 0x0005e40000100800 */
.L_x_14:
[----:B------:R-:W-:Y:S05]  /*1ab0*/  @!P1 BRA `(.L_x_12) ;  /* 0x0000000000709947 */ /* 0x000fea0003800000 */
[----:B-12---:R-:W1:Y:S01]  /*1ac0*/  LDC.64 R4, c[0x0][0x390] ;  /* 0x0000e400ff047b82 */ /* 0x006e620000000a00 */
[----:B------:R-:W-:Y:S02]  /*1ad0*/  IADD3 R9, PT, PT, R0, R11, RZ ;  /* 0x0000000b00097210 */ /* 0x000fe40007ffe0ff */
[----:B------:R-:W-:-:S05]  /*1ae0*/  LEA R8, R11, R26, 0x2 ;  /* 0x0000001a0b087211 */ /* 0x000fca00078e10ff */
[----:B------:R-:W2:Y:S01]  /*1af0*/  LDL R10, [R8] ;  /* 0x00000000080a7983 */ /* 0x000ea20000100800 */
[----:B-1----:R-:W-:-:S06]  /*1b00*/  IMAD.WIDE.U32 R4, R9, 0x4, R4 ;  /* 0x0000000409047825 */ /* 0x002fcc00078e0004 */
[----:B------:R-:W3:Y:S01]  /*1b10*/  LDG.E R5, desc[UR6][R4.64] ;  /* 0x0000000604057981 */ /* 0x000ee2000c1e1900 */
[----:B------:R-:W-:Y:S01]  /*1b20*/  ISETP.NE.AND P0, PT, R20, 0x1, PT ;  /* 0x000000011400780c */ /* 0x000fe20003f05270 */
[----:B---3--:R-:W-:-:S04]  /*1b30*/  FMUL R12, R2, R5 ;  /* 0x00000005020c7220 */ /* 0x008fc80000400000 */
[----:B--2---:R-:W-:-:S05]  /*1b40*/  FFMA R9, R3, R10, R12 ;  /* 0x0000000a03097223 */ /* 0x004fca000000000c */
[----:B------:R3:W-:Y:S03]  /*1b50*/  STL [R8], R9 ;  /* 0x0000000908007387 */ /* 0x0007e60000100800 */
[----:B------:R-:W-:Y:S05]  /*1b60*/  @!P0 BRA `(.L_x_12) ;  /* 0x0000000000448947 */ /* 0x000fea0003800000 */
[----:B------:R-:W1:Y:S01]  /*1b70*/  LDCU.64 UR4, c[0x0][0x390] ;  /* 0x00007200ff0477ac */ /* 0x000e620008000a00 */
[----:B------:R-:W-:Y:S01]  /*1b80*/  IADD3 R0, P0, PT, R0, R11, RZ ;  /* 0x0000000b00007210 */ /* 0x000fe20007f1e0ff */
[----:B------:R-:W2:Y:S03]  /*1b90*/  LDL R10, [R8+0x4] ;  /* 0x00000400080a7983 */ /* 0x000ea60000100800 */
[----:B------:R-:W-:Y:S02]  /*1ba0*/  IADD3.X R5, PT, PT, RZ, RZ, RZ, P0, !PT ;  /* 0x000000ffff057210 */ /* 0x000fe400007fe4ff */
[----:B-1----:R-:W-:-:S04]  /*1bb0*/  LEA R4, P0, R0, UR4, 0x2 ;  /* 0x0000000400047c11 */ /* 0x002fc8000f8010ff */
[----:B------:R-:W-:-:S05]  /*1bc0*/  LEA.HI.X R5, R0, UR5, R5, 0x2, P0 ;  /* 0x0000000500057c11 */ /* 0x000fca00080f1405 */
[----:B---3--:R-:W3:Y:S01]  /*1bd0*/  LDG.E R9, desc[UR6][R4.64+0x4] ;  /* 0x0000040604097981 */ /* 0x008ee2000c1e1900 */
[----:B------:R-:W-:Y:S01]  /*1be0*/  ISETP.NE.AND P0, PT, R20, 0x2, PT ;  /* 0x000000021400780c */ /* 0x000fe20003f05270 */
[----:B---3--:R-:W-:-:S04]  /*1bf0*/  FMUL R0, R2, R9 ;  /* 0x0000000902007220 */ /* 0x008fc80000400000 */
[----:B--2---:R-:W-:-:S05]  /*1c00*/  FFMA R9, R3, R10, R0 ;  /* 0x0000000a03097223 */ /* 0x004fca0000000000 */
[----:B------:R4:W-:Y:S03]  /*1c10*/  STL [R8+0x4], R9 ;  /* 0x0000040908007387 */ /* 0x0009e60000100800 */
[----:B------:R-:W-:Y:S05]  /*1c20*/  @!P0 BRA `(.L_x_12) ;  /* 0x0000000000148947 */ /* 0x000fea0003800000 */
[----:B------:R-:W2:Y:S04]  /*1c30*/  LDG.E R5, desc[UR6][R4.64+0x8] ;  /* 0x0000080604057981 */ /* 0x000ea8000c1e1900 */
[----:B------:R-:W3:Y:S01]  /*1c40*/  LDL R0, [R8+0x8] ;  /* 0x0000080008007983 */ /* 0x000ee20000100800 */
[----:B--2---:R-:W-:-:S04]  /*1c50*/  FMUL R2, R2, R5 ;  /* 0x0000000502027220 */ /* 0x004fc80000400000 */
[----:B---3--:R-:W-:-:S05]  /*1c60*/  FFMA R3, R3, R0, R2 ;  /* 0x0000000003037223 */ /* 0x008fca0000000002 */
[----:B------:R1:W-:Y:S02]  /*1c70*/  STL [R8+0x8], R3 ;  /* 0x0000080308007387 */ /* 0x0003e40000100800 */
.L_x_12:
[----:B------:R-:W-:-:S13]  /*1c80*/  ISETP.NE.AND P0, PT, R6, R27, PT ;  /* 0x0000001b0600720c */ /* 0x000fda0003f05270 */
[----:B------:R-:W-:Y:S05]  /*1c90*/  @!P0 BRA `(.L_x_15) ;  /* 0x0000000000088947 */ /* 0x000fea0003800000 */
[----:B------:R-:W-:Y:S01]  /*1ca0*/  IADD3 R6, PT, PT, R6, 0x1, RZ ;  /* 0x0000000106067810 */ /* 0x000fe20007ffe0ff */
[----:B------:R-:W-:Y:S06]  /*1cb0*/  BRA `(.L_x_16) ;  /* 0xffffffe400bc7947 */ /* 0x000fec000383ffff */
.L_x_15:
[----:B------:R-:W-:Y:S05]  /*1cc0*/  BSYNC.RECONVERGENT B1 ;  /* 0x0000000000017941 */ /* 0x000fea0003800200 */
.L_x_3:
[----:B------:R-:W-:Y:S05]  /*1cd0*/  BRA `(.L_x_1) ;  /* 0x0000000400547947 */ /* 0x000fea0003800000 */
.L_x_2:
[C---:B------:R-:W-:Y:S01]  /*1ce0*/  ISETP.GE.U32.AND P0, PT, R27.reuse, 0x3, PT ;  /* 0x000000031b00780c */ /* 0x040fe20003f06070 */
[----:B------:R-:W-:Y:S01]  /*1cf0*/  BSSY.RECONVERGENT B1, `(.L_x_17) ;  /* 0x0000034000017945 */ /* 0x000fe20003800200 */
[----:B------:R-:W-:Y:S01]  /*1d00*/  IADD3 R3, PT, PT, R27, 0x1, RZ ;  /* 0x000000011b037810 */ /* 0x000fe20007ffe0ff */
[----:B------:R-:W-:Y:S01]  /*1d10*/  IMAD.MOV.U32 R25, RZ, RZ, RZ ;  /* 0x000000ffff197224 */ /* 0x000fe200078e00ff */
[----:B------:R-:W-:Y:S02]  /*1d20*/  MOV R2, 0xff800000 ;  /* 0xff80000000027802 */ /* 0x000fe40000000f00 */
[----:B------:R-:W-:-:S07]  /*1d30*/  LOP3.LUT R0, R3, 0x3, RZ, 0xc0, !PT ;  /* 0x0000000303007812 */ /* 0x000fce00078ec0ff */
[----:B------:R-:W-:Y:S05]  /*1d40*/  @!P0 BRA `(.L_x_18) ;  /* 0x0000000000b88947 */ /* 0x000fea0003800000 */
[----:B------:R-:W1:Y:S01]  /*1d50*/  LDCU UR4, c[0x0][0x3a8] ;  /* 0x00007500ff0477ac */ /* 0x000e620008000800 */
[----:B------:R-:W-:Y:S01]  /*1d60*/  HFMA2 R4, -RZ, RZ, 0, 0 ;  /* 0x00000000ff047431 */ /* 0x000fe200000001ff */
[----:B------:R-:W-:Y:S01]  /*1d70*/  BSSY.RECONVERGENT B2, `(.L_x_18) ;  /* 0x000002b000027945 */ /* 0x000fe20003800200 */
[----:B------:R-:W-:Y:S01]  /*1d80*/  HFMA2 R25, -RZ, RZ, 0, 0 ;  /* 0x00000000ff197431 */ /* 0x000fe200000001ff */
[----:B------:R-:W-:Y:S02]  /*1d90*/  LOP3.LUT R3, R3, 0x7ffffffc, RZ, 0xc0, !PT ;  /* 0x7ffffffc03037812 */ /* 0x000fe400078ec0ff */
[----:B------:R-:W-:Y:S01]  /*1da0*/  MOV R6, 0xff800000 ;  /* 0xff80000000067802 */ /* 0x000fe20000000f00 */
[----:B-1----:R-:W-:-:S07]  /*1db0*/  FMUL R5, RZ, UR4 ;  /* 0x00000004ff057c20 */ /* 0x002fce0008400000 */
.L_x_19:
[C---:B------:R-:W-:Y:S02]  /*1dc0*/  FMNMX R2, R5.reuse, R6, !PT ;  /* 0x0000000605027209 */ /* 0x040fe40007800000 */
[----:B------:R-:W-:Y:S02]  /*1dd0*/  MOV R13, 0x3bbb989d ;  /* 0x3bbb989d000d7802 */ /* 0x000fe40000000f00 */
[----:B------:R-:W-:Y:S01]  /*1de0*/  MOV R14, 0x437c0000 ;  /* 0x437c0000000e7802 */ /* 0x000fe20000000f00 */
[C---:B------:R-:W-:Y:S01]  /*1df0*/  FADD R8, -R2.reuse, R6 ;  /* 0x0000000602087221 */ /* 0x040fe20000000100 */
[--C-:B------:R-:W-:Y:S01]  /*1e00*/  FADD R10, R5, -R2.reuse ;  /* 0x80000002050a7221 */ /* 0x100fe20000000000 */
[----:B------:R-:W-:Y:S01]  /*1e10*/  FADD R12, R2, -R2 ;  /* 0x80000002020c7221 */ /* 0x000fe20000000000 */
[----:B------:R-:W-:Y:S01]  /*1e20*/  IADD3 R4, PT, PT, R4, 0x4, RZ ;  /* 0x0000000404047810 */ /* 0x000fe20007ffe0ff */
[-C--:B------:R-:W-:Y:S01]  /*1e30*/  FFMA.SAT R6, R8, R13.reuse, 0.5 ;  /* 0x3f00000008067423 */ /* 0x080fe2000000200d */
[-C--:B------:R-:W-:Y:S01]  /*1e40*/  FFMA.SAT R7, R10, R13.reuse, 0.5 ;  /* 0x3f0000000a077423 */ /* 0x080fe2000000200d */
[----:B------:R-:W-:Y:S01]  /*1e50*/  FFMA.SAT R13, R12, R13, 0.5 ;  /* 0x3f0000000c0d7423 */ /* 0x000fe2000000200d */
[----:B------:R-:W-:Y:S01]  /*1e60*/  ISETP.NE.AND P0, PT, R4, R3, PT ;  /* 0x000000030400720c */ /* 0x000fe20003f05270 */
[-C--:B------:R-:W-:Y:S01]  /*1e70*/  FFMA.RM R6, R6, R14.reuse, 12582913 ;  /* 0x4b40000106067423 */ /* 0x080fe2000000400e */
[-C--:B------:R-:W-:Y:S01]  /*1e80*/  FFMA.RM R7, R7, R14.reuse, 12582913 ;  /* 0x4b40000107077423 */ /* 0x080fe2000000400e */
[----:B------:R-:W-:-:S02]  /*1e90*/  FFMA.RM R13, R13, R14, 12582913 ;  /* 0x4b4000010d0d7423 */ /* 0x000fc4000000400e */
[C---:B------:R-:W-:Y:S01]  /*1ea0*/  FADD R9, R6.reuse, -12583039 ;  /* 0xcb40007f06097421 */ /* 0x040fe20000000000 */
[----:B------:R-:W-:Y:S01]  /*1eb0*/  FADD R11, R7, -12583039 ;  /* 0xcb40007f070b7421 */ /* 0x000fe20000000000 */
[----:B------:R-:W-:Y:S01]  /*1ec0*/  FADD R15, R13, -12583039 ;  /* 0xcb40007f0d0f7421 */ /* 0x000fe20000000000 */
[----:B------:R-:W-:Y:S01]  /*1ed0*/  SHF.L.U32 R6, R6, 0x17, RZ ;  /* 0x0000001706067819 */ /* 0x000fe200000006ff */
[----:B------:R-:W-:Y:S01]  /*1ee0*/  FFMA R9, R8, 1.4426950216293334961, -R9 ;  /* 0x3fb8aa3b08097823 */ /* 0x000fe20000000809 */
[----:B------:R-:W-:Y:S01]  /*1ef0*/  FFMA R11, R10, 1.4426950216293334961, -R11 ;  /* 0x3fb8aa3b0a0b7823 */ /* 0x000fe2000000080b */
[----:B------:R-:W-:Y:S01]  /*1f00*/  FFMA R15, R12, 1.4426950216293334961, -R15 ;  /* 0x3fb8aa3b0c0f7823 */ /* 0x000fe2000000080f */
[----:B------:R-:W-:Y:S01]  /*1f10*/  SHF.L.U32 R7, R7, 0x17, RZ ;  /* 0x0000001707077819 */ /* 0x000fe200000006ff */
[----:B------:R-:W-:Y:S01]  /*1f20*/  FFMA R9, R8, 1.925963033500011079e-08, R9 ;  /* 0x32a5706008097823 */ /* 0x000fe20000000009 */
[----:B------:R-:W-:Y:S01]  /*1f30*/  FFMA R11, R10, 1.925963033500011079e-08, R11 ;  /* 0x32a570600a0b7823 */ /* 0x000fe2000000000b */
[----:B------:R-:W-:Y:S01]  /*1f40*/  FFMA R15, R12, 1.925963033500011079e-08, R15 ;  /* 0x32a570600c0f7823 */ /* 0x000fe2000000000f */
[----:B------:R-:W-:-:S02]  /*1f50*/  SHF.L.U32 R13, R13, 0x17, RZ ;  /* 0x000000170d0d7819 */ /* 0x000fc400000006ff */
[----:B------:R-:W1:Y:S08]  /*1f60*/  MUFU.EX2 R8, R11 ;  /* 0x0000000b00087308 */ /* 0x000e700000000800 */
[----:B------:R-:W2:Y:S08]  /*1f70*/  MUFU.EX2 R9, R9 ;  /* 0x0000000900097308 */ /* 0x000eb00000000800 */
[----:B------:R-:W3:Y:S01]  /*1f80*/  MUFU.EX2 R10, R15 ;  /* 0x0000000f000a7308 */ /* 0x000ee20000000800 */
[----:B-1----:R-:W-:Y:S01]  /*1f90*/  FMUL R7, R7, R8 ;  /* 0x0000000807077220 */ /* 0x002fe20000400000 */
[----:B--2---:R-:W-:-:S04]  /*1fa0*/  FMUL R6, R6, R9 ;  /* 0x0000000906067220 */ /* 0x004fc80000400000 */
[----:B------:R-:W-:Y:S01]  /*1fb0*/  FFMA R6, R6, R25, R7 ;  /* 0x0000001906067223 */ /* 0x000fe20000000007 */
[----:B---3--:R-:W-:-:S04]  /*1fc0*/  FMUL R10, R13, R10 ;  /* 0x0000000a0d0a7220 */ /* 0x008fc80000400000 */
[----:B------:R-:W-:-:S04]  /*1fd0*/  FFMA R6, R6, R10, R7 ;  /* 0x0000000a06067223 */ /* 0x000fc80000000007 */
[----:B------:R-:W-:Y:S01]  /*1fe0*/  FFMA R8, R10, R6, R7 ;  /* 0x000000060a087223 */ /* 0x000fe20000000007 */
[----:B------:R-:W-:-:S03]  /*1ff0*/  MOV R6, R2 ;  /* 0x0000000200067202 */ /* 0x000fc60000000f00 */
[----:B------:R-:W-:Y:S01]  /*2000*/  FFMA R25, R10, R8, R7 ;  /* 0x000000080a197223 */ /* 0x000fe20000000007 */
[----:B------:R-:W-:Y:S06]  /*2010*/  @P0 BRA `(.L_x_19) ;  /* 0xfffffffc00680947 */ /* 0x000fec000383ffff */
[----:B------:R-:W-:Y:S05]  /*2020*/  BSYNC.RECONVERGENT B2 ;  /* 0x0000000000027941 */ /* 0x000fea0003800200 */
.L_x_18:
[----:B------:R-:W-:Y:S05]  /*2030*/  BSYNC.RECONVERGENT B1 ;  /* 0x0000000000017941 */ /* 0x000fea0003800200 */
.L_x_17:
[----:B------:R-:W-:-:S13]  /*2040*/  ISETP.NE.AND P0, PT, R0, RZ, PT ;  /* 0x000000ff0000720c */ /* 0x000fda0003f05270 */
[----:B------:R-:W-:Y:S05]  /*2050*/  @!P0 BRA `(.L_x_1) ;  /* 0x0000000000748947 */ /* 0x000fea0003800000 */
[----:B------:R-:W1:Y:S01]  /*2060*/  LDCU UR4, c[0x0][0x3a8] ;  /* 0x00007500ff0477ac */ /* 0x000e620008000800 */
[----:B------:R-:W-:Y:S01]  /*2070*/  MOV R3, RZ ;  /* 0x000000ff00037202 */ /* 0x000fe20000000f00 */
[----:B-1----:R-:W-:-:S07]  /*2080*/  FMUL R10, RZ, UR4 ;  /* 0x00000004ff0a7c20 */ /* 0x002fce0008400000 */
.L_x_20:
[----:B------:R-:W-:Y:S01]  /*2090*/  HFMA2 R7, -RZ, RZ, 0.96630859375, -0.0022525787353515625 ;  /* 0x3bbb989dff077431 */ /* 0x000fe200000001ff */
[C---:B------:R-:W-:Y:S02]  /*20a0*/  FMNMX R5, R10.reuse, R2, !PT ;  /* 0x000000020a057209 */ /* 0x040fe40007800000 */
[----:B------:R-:W-:Y:S02]  /*20b0*/  MOV R9, 0x437c0000 ;  /* 0x437c000000097802 */ /* 0x000fe40000000f00 */
[----:B------:R-:W-:Y:S01]  /*20c0*/  IADD3 R3, PT, PT, R3, 0x1, RZ ;  /* 0x0000000103037810 */ /* 0x000fe20007ffe0ff */
[----:B------:R-:W-:Y:S01]  /*20d0*/  FADD R2, -R5, R2 ;  /* 0x0000000205027221 */ /* 0x000fe20000000100 */
[----:B------:R-:W-:Y:S02]  /*20e0*/  FADD R6, R10, -R5 ;  /* 0x800000050a067221 */ /* 0x000fe40000000000 */
[----:B------:R-:W-:Y:S01]  /*20f0*/  ISETP.NE.AND P0, PT, R3, R0, PT ;  /* 0x000000000300720c */ /* 0x000fe20003f05270 */
[-C--:B------:R-:W-:Y:S01]  /*2100*/  FFMA.SAT R4, R2, R7.reuse, 0.5 ;  /* 0x3f00000002047423 */ /* 0x080fe20000002007 */
[----:B------:R-:W-:-:S03]  /*2110*/  FFMA.SAT R8, R6, R7, 0.5 ;  /* 0x3f00000006087423 */ /* 0x000fc60000002007 */
[-C--:B------:R-:W-:Y:S01]  /*2120*/  FFMA.RM R4, R4, R9.reuse, 12582913 ;  /* 0x4b40000104047423 */ /* 0x080fe20000004009 */
[----:B------:R-:W-:-:S03]  /*2130*/  FFMA.RM R8, R8, R9, 12582913 ;  /* 0x4b40000108087423 */ /* 0x000fc60000004009 */
[----:B------:R-:W-:Y:S01]  /*2140*/  FADD R7, R4, -12583039 ;  /* 0xcb40007f04077421 */ /* 0x000fe20000000000 */
[----:B------:R-:W-:Y:S01]  /*2150*/  FADD R9, R8, -12583039 ;  /* 0xcb40007f08097421 */ /* 0x000fe20000000000 */
[----:B------:R-:W-:Y:S02]  /*2160*/  SHF.L.U32 R4, R4, 0x17, RZ ;  /* 0x0000001704047819 */ /* 0x000fe400000006ff */
[----:B------:R-:W-:Y:S01]  /*2170*/  FFMA R7, R2, 1.4426950216293334961, -R7 ;  /* 0x3fb8aa3b02077823 */ /* 0x000fe20000000807 */
[----:B------:R-:W-:Y:S01]  /*2180*/  FFMA R9, R6, 1.4426950216293334961, -R9 ;  /* 0x3fb8aa3b06097823 */ /* 0x000fe20000000809 */
[----:B------:R-:W-:Y:S02]  /*2190*/  SHF.L.U32 R8, R8, 0x17, RZ ;  /* 0x0000001708087819 */ /* 0x000fe400000006ff */
[----:B------:R-:W-:Y:S01]  /*21a0*/  FFMA R7, R2, 1.925963033500011079e-08, R7 ;  /* 0x32a5706002077823 */ /* 0x000fe20000000007 */
[----:B------:R-:W-:Y:S01]  /*21b0*/  FFMA R9, R6, 1.925963033500011079e-08, R9 ;  /* 0x32a5706006097823 */ /* 0x000fe20000000009 */
[----:B------:R-:W-:-:S04]  /*21c0*/  MOV R2, R5 ;  /* 0x0000000500027202 */ /* 0x000fc80000000f00 */
[----:B------:R-:W1:Y:S08]  /*21d0*/  MUFU.EX2 R7, R7 ;  /* 0x0000000700077308 */ /* 0x000e700000000800 */
[----:B------:R-:W2:Y:S01]  /*21e0*/  MUFU.EX2 R9, R9 ;  /* 0x0000000900097308 */ /* 0x000ea20000000800 */
[----:B-1----:R-:W-:Y:S01]  /*21f0*/  FMUL R4, R4, R7 ;  /* 0x0000000704047220 */ /* 0x002fe20000400000 */
[----:B--2---:R-:W-:-:S04]  /*2200*/  FMUL R11, R8, R9 ;  /* 0x00000009080b7220 */ /* 0x004fc80000400000 */
[----:B------:R-:W-:Y:S01]  /*2210*/  FFMA R25, R4, R25, R11 ;  /* 0x0000001904197223 */ /* 0x000fe2000000000b */
[----:B------:R-:W-:Y:S06]  /*2220*/  @P0 BRA `(.L_x_20) ;  /* 0xfffffffc00980947 */ /* 0x000fec000383ffff */
.L_x_1:
[----:B------:R-:W-:Y:S05]  /*2230*/  BSYNC.RECONVERGENT B0 ;  /* 0x0000000000007941 */ /* 0x000fea0003800200 */
.L_x_0:
[----:B------:R-:W-:Y:S01]  /*2240*/  IADD3 R0, PT, PT, R25, 0x1800000, RZ ;  /* 0x0180000019007810 */ /* 0x000fe20007ffe0ff */
[----:B------:R-:W-:Y:S03]  /*2250*/  BSSY.RECONVERGENT B0, `(.L_x_21) ;  /* 0x000000c000007945 */ /* 0x000fe60003800200 */
[----:B------:R-:W-:-:S04]  /*2260*/  LOP3.LUT R0, R0, 0x7f800000, RZ, 0xc0, !PT ;  /* 0x7f80000000007812 */ /* 0x000fc800078ec0ff */
[----:B------:R-:W-:-:S13]  /*2270*/  ISETP.GT.U32.AND P0, PT, R0, 0x1ffffff, PT ;  /* 0x01ffffff0000780c */ /* 0x000fda0003f04070 */
[----:B------:R-:W-:Y:S05]  /*2280*/  @P0 BRA `(.L_x_22) ;  /* 0x0000000000100947 */ /* 0x000fea0003800000 */
[----:B------:R-:W-:-:S07]  /*2290*/  MOV R2, 0x22b0 ;  /* 0x000022b000027802 */ /* 0x000fce0000000f00 */
[----:B01234-:R-:W-:Y:S05]  /*22a0*/  CALL.REL.NOINC `($__internal_0_$__cuda_sm20_rcp_rn_f32_slowpath) ;  /* 0x0000000800047944 */ /* 0x01ffea0003c00000 */
[----:B------:R-:W-:Y:S01]  /*22b0*/  MOV R2, R0 ;  /* 0x0000000000027202 */ /* 0x000fe20000000f00 */
[----:B------:R-:W-:Y:S06]  /*22c0*/  BRA `(.L_x_23) ;  /* 0x0000000000107947 */ /* 0x000fec0003800000 */
.L_x_22:
[----:B------:R-:W5:Y:S02]  /*22d0*/  MUFU.RCP R2, R25 ;  /* 0x0000001900027308 */ /* 0x000f640000001000 */
[----:B-----5:R-:W-:-:S04]  /*22e0*/  FFMA R0, R2, R25, -1 ;  /* 0xbf80000002007423 */ /* 0x020fc80000000019 */
[----:B-1----:R-:W-:-:S04]  /*22f0*/  FADD.FTZ R3, -R0, -RZ ;  /* 0x800000ff00037221 */ /* 0x002fc80000010100 */
[----:B------:R-:W-:-:S07]  /*2300*/  FFMA R2, R2, R3, R2 ;  /* 0x0000000302027223 */ /* 0x000fce0000000002 */
.L_x_23:
[----:B------:R-:W-:Y:S05]  /*2310*/  BSYNC.RECONVERGENT B0 ;  /* 0x0000000000007941 */ /* 0x000fea0003800200 */
.L_x_21:
[----:B------:R-:W1:Y:S02]  /*2320*/  LDC R0, c[0x0][0x3a4] ;  /* 0x0000e900ff007b82 */ /* 0x000e640000000800 */
[----:B-1----:R-:W-:-:S13]  /*2330*/  ISETP.GE.AND P0, PT, R0, 0x1, PT ;  /* 0x000000010000780c */ /* 0x002fda0003f06270 */
[----:B------:R-:W-:Y:S05]  /*2340*/  @!P0 EXIT ;  /* 0x000000000000894d */ /* 0x000fea0003800000 */
[C---:B------:R-:W-:Y:S01]  /*2350*/  ISETP.GE.U32.AND P0, PT, R0.reuse, 0x10, PT ;  /* 0x000000100000780c */ /* 0x040fe20003f06070 */
[----:B------:R-:W-:Y:S01]  /*2360*/  HFMA2 R3, -RZ, RZ, 0, 0 ;  /* 0x00000000ff037431 */ /* 0x000fe200000001ff */
[----:B------:R-:W-:Y:S01]  /*2370*/  LOP3.LUT R24, R0, 0xf, RZ, 0xc0, !PT ;  /* 0x0000000f00187812 */ /* 0x000fe200078ec0ff */
[----:B------:R-:W-:-:S03]  /*2380*/  IMAD R27, R27, R0, RZ ;  /* 0x000000001b1b7224 */ /* 0x000fc600078e02ff */
[----:B------:R-:W-:-:S07]  /*2390*/  ISETP.NE.AND P1, PT, R24, RZ, PT ;  /* 0x000000ff1800720c */ /* 0x000fce0003f25270 */
[----:B------:R-:W-:Y:S06]  /*23a0*/  @!P0 BRA `(.L_x_24) ;  /* 0x0000000000cc8947 */ /* 0x000fec0003800000 */
[----:B------:R-:W1:Y:S01]  /*23b0*/  LDCU.64 UR4, c[0x0][0x398] ;  /* 0x00007300ff0477ac */ /* 0x000e620008000a00 */
[----:B------:R-:W-:Y:S02]  /*23c0*/  LOP3.LUT R3, R0, 0x7ffffff0, RZ, 0xc0, !PT ;  /* 0x7ffffff000037812 */ /* 0x000fe400078ec0ff */
[----:B------:R-:W-:Y:S02]  /*23d0*/  IADD3 R22, PT, PT, R1, 0x20, RZ ;  /* 0x0000002001167810 */ /* 0x000fe40007ffe0ff */
[----:B------:R-:W-:Y:S02]  /*23e0*/  MOV R23, R27 ;  /* 0x0000001b00177202 */ /* 0x000fe40000000f00 */
[----:B------:R-:W-:Y:S01]  /*23f0*/  IADD3 R25, PT, PT, -R3, RZ, RZ ;  /* 0x000000ff03197210 */ /* 0x000fe20007ffe1ff */
[----:B-1----:R-:W-:-:S04]  /*2400*/  UIADD3 UR4, UP0, UPT, UR4, 0x20, URZ ;  /* 0x0000002004047890 */ /* 0x002fc8000ff1e0ff */
[----:B------:R-:W-:-:S12]  /*2410*/  UIADD3.X UR5, UPT, UPT, URZ, UR5, URZ, UP0, !UPT ;  /* 0x00000005ff057290 */ /* 0x000fd800087fe4ff */
.L_x_25:
[----:B-12---:R-:W2:Y:S04]  /*2420*/  LDL.128 R4, [R22+-0x20] ;  /* 0xffffe00016047983 */ /* 0x006ea80000100c00 */
[----:B---34-:R-:W3:Y:S04]  /*2430*/  LDL.128 R8, [R22+-0x10] ;  /* 0xfffff00016087983 */ /* 0x018ee80000100c00 */
[----:B------:R-:W4:Y:S04]  /*2440*/  LDL.128 R12, [R22] ;  /* 0x00000000160c7983 */ /* 0x000f280000100c00 */
[----:B------:R1:W5:Y:S01]  /*2450*/  LDL.128 R16, [R22+0x10] ;  /* 0x0000100016107983 */ /* 0x0003620000100c00 */
[----:B------:R-:W-:Y:S01]  /*2460*/  MOV R20, UR4 ;  /* 0x0000000400147c02 */ /* 0x000fe20008000f00 */
[----:B------:R-:W-:Y:S01]  /*2470*/  IMAD.U32 R21, RZ, RZ, UR5 ;  /* 0x00000005ff157e24 */ /* 0x000fe2000f8e00ff */
[----:B------:R-:W-:-:S03]  /*2480*/  IADD3 R25, PT, PT, R25, 0x10, RZ ;  /* 0x0000001019197810 */ /* 0x000fc60007ffe0ff */
[----:B------:R-:W-:Y:S01]  /*2490*/  IMAD.WIDE R20, R23, 0x4, R20 ;  /* 0x0000000417147825 */ /* 0x000fe200078e0214 */
[----:B------:R-:W-:Y:S02]  /*24a0*/  ISETP.NE.AND P0, PT, R25, RZ, PT ;  /* 0x000000ff1900720c */ /* 0x000fe40003f05270 */
[----:B-1----:R-:W-:Y:S02]  /*24b0*/  IADD3 R22, PT, PT, R22, 0x40, RZ ;  /* 0x0000004016167810 */ /* 0x002fe40007ffe0ff */
[----:B------:R-:W-:Y:S01]  /*24c0*/  IADD3 R23, PT, PT, R23, 0x10, RZ ;  /* 0x0000001017177810 */ /* 0x000fe20007ffe0ff */
[-C--:B--2---:R-:W-:Y:S01]  /*24d0*/  FMUL R29, R4, R2.reuse ;  /* 0x00000002041d7220 */ /* 0x084fe20000400000 */
[-C--:B------:R-:W-:Y:S01]  /*24e0*/  FMUL R5, R5, R2.reuse ;  /* 0x0000000205057220 */ /* 0x080fe20000400000 */
[-C--:B------:R-:W-:Y:S01]  /*24f0*/  FMUL R7, R7, R2.reuse ;  /* 0x0000000207077220 */ /* 0x080fe20000400000 */
[-C--:B------:R-:W-:Y:S01]  /*2500*/  FMUL R6, R6, R2.reuse ;  /* 0x0000000206067220 */ /* 0x080fe20000400000 */
[-C--:B---3--:R-:W-:Y:S01]  /*2510*/  FMUL R9, R9, R2.reuse ;  /* 0x0000000209097220 */ /* 0x088fe20000400000 */
[----:B------:R1:W-:Y:S01]  /*2520*/  STG.E desc[UR6][R20.64+-0x20], R29 ;  /* 0xffffe01d14007986 */ /* 0x0003e2000c101906 */
[-C--:B------:R-:W-:Y:S01]  /*2530*/  FMUL R8, R8, R2.reuse ;  /* 0x0000000208087220 */ /* 0x080fe20000400000 */
[-C--:B------:R-:W-:Y:S01]  /*2540*/  FMUL R10, R10, R2.reuse ;  /* 0x000000020a0a7220 */ /* 0x080fe20000400000 */
[-C--:B------:R-:W-:Y:S01]  /*2550*/  FMUL R11, R11, R2.reuse ;  /* 0x000000020b0b7220 */ /* 0x080fe20000400000 */
[----:B------:R2:W-:Y:S01]  /*2560*/  STG.E desc[UR6][R20.64+-0x1c], R5 ;  /* 0xffffe40514007986 */ /* 0x0005e2000c101906 */
[-C--:B----4-:R-:W-:Y:S01]  /*2570*/  FMUL R13, R13, R2.reuse ;  /* 0x000000020d0d7220 */ /* 0x090fe20000400000 */
[-C--:B------:R-:W-:Y:S01]  /*2580*/  FMUL R15, R15, R2.reuse ;  /* 0x000000020f0f7220 */ /* 0x080fe20000400000 */
[-C--:B-----5:R-:W-:Y:S01]  /*2590*/  FMUL R17, R17, R2.reuse ;  /* 0x0000000211117220 */ /* 0x0a0fe20000400000 */
[----:B------:R3:W-:Y:S01]  /*25a0*/  STG.E desc[UR6][R20.64+-0x14], R7 ;  /* 0xffffec0714007986 */ /* 0x0007e2000c101906 */
[----:B------:R-:W-:-:S03]  /*25b0*/  FMUL R19, R19, R2 ;  /* 0x0000000213137220 */ /* 0x000fc60000400000 */
[----:B------:R4:W-:Y:S01]  /*25c0*/  STG.E desc[UR6][R20.64+-0xc], R9 ;  /* 0xfffff40914007986 */ /* 0x0009e2000c101906 */
[-C--:B-1----:R-:W-:Y:S01]  /*25d0*/  FMUL R29, R14, R2.reuse ;  /* 0x000000020e1d7220 */ /* 0x082fe20000400000 */
[-C--:B--2---:R-:W-:Y:S02]  /*25e0*/  FMUL R5, R12, R2.reuse ;  /* 0x000000020c057220 */ /* 0x084fe40000400000 */
[----:B------:R1:W-:Y:S01]  /*25f0*/  STG.E desc[UR6][R20.64+-0x18], R6 ;  /* 0xffffe80614007986 */ /* 0x0003e2000c101906 */
[----:B---3--:R-:W-:-:S03]  /*2600*/  FMUL R7, R16, R2 ;  /* 0x0000000210077220 */ /* 0x008fc60000400000 */
[----:B------:R1:W-:Y:S01]  /*2610*/  STG.E desc[UR6][R20.64+-0x10], R8 ;  /* 0xfffff00814007986 */ /* 0x0003e2000c101906 */
[----:B----4-:R-:W-:-:S03]  /*2620*/  FMUL R9, R18, R2 ;  /* 0x0000000212097220 */ /* 0x010fc60000400000 */
[----:B------:R1:W-:Y:S04]  /*2630*/  STG.E desc[UR6][R20.64+-0x8], R10 ;  /* 0xfffff80a14007986 */ /* 0x0003e8000c101906 */
        /* <DEDUP_REMOVED lines=8> */
[----:B------:R1:W-:Y:S01]  /*26c0*/  STG.E desc[UR6][R20.64+0x1c], R19 ;  /* 0x00001c1314007986 */ /* 0x0003e2000c101906 */
[----:B------:R-:W-:Y:S05]  /*26d0*/  @P0 BRA `(.L_x_25) ;  /* 0xfffffffc00500947 */ /* 0x000fea000383ffff */
.L_x_24:
[----:B------:R-:W-:Y:S05]  /*26e0*/  @!P1 EXIT ;  /* 0x000000000000994d */ /* 0x000fea0003800000 */
[----:B------:R-:W-:Y:S02]  /*26f0*/  ISETP.GE.U32.AND P0, PT, R24, 0x8, PT ;  /* 0x000000081800780c */ /* 0x000fe40003f06070 */
[----:B------:R-:W-:-:S04]  /*2700*/  LOP3.LUT R16, R0, 0x7, RZ, 0xc0, !PT ;  /* 0x0000000700107812 */ /* 0x000fc800078ec0ff */
[----:B------:R-:W-:-:S07]  /*2710*/  ISETP.NE.AND P1, PT, R16, RZ, PT ;  /* 0x000000ff1000720c */ /* 0x000fce0003f25270 */
[----:B------:R-:W-:Y:S06]  /*2720*/  @!P0 BRA `(.L_x_26) ;  /* 0x00000000005c8947 */ /* 0x000fec0003800000 */
[----:B------:R-:W-:Y:S01]  /*2730*/  LEA R14, R3, R26, 0x2 ;  /* 0x0000001a030e7211 */ /* 0x000fe200078e10ff */
[----:B-12---:R-:W1:Y:S04]  /*2740*/  LDC.64 R12, c[0x0][0x398] ;  /* 0x0000e600ff0c7b82 */ /* 0x006e680000000a00 */
[----:B------:R-:W2:Y:S04]  /*2750*/  LDL.128 R4, [R14] ;  /* 0x000000000e047983 */ /* 0x000ea80000100c00 */
[----:B---34-:R-:W3:Y:S01]  /*2760*/  LDL.128 R8, [R14+0x10] ;  /* 0x000010000e087983 */ /* 0x018ee20000100c00 */
[----:B------:R-:W-:-:S02]  /*2770*/  IADD3 R15, PT, PT, R27, R3, RZ ;  /* 0x000000031b0f7210 */ /* 0x000fc40007ffe0ff */
[----:B------:R-:W-:-:S03]  /*2780*/  IADD3 R3, PT, PT, R3, 0x8, RZ ;  /* 0x0000000803037810 */ /* 0x000fc60007ffe0ff */
[----:B-1----:R-:W-:-:S04]  /*2790*/  IMAD.WIDE R12, R15, 0x4, R12 ;  /* 0x000000040f0c7825 */ /* 0x002fc800078e020c */
[----:B--2---:R-:W-:Y:S01]  /*27a0*/  FMUL R15, R4, R2 ;  /* 0x00000002040f7220 */ /* 0x004fe20000400000 */
[C---:B------:R-:W-:Y:S01]  /*27b0*/  FMUL R5, R2.reuse, R5 ;  /* 0x0000000502057220 */ /* 0x040fe20000400000 */
[C---:B------:R-:W-:Y:S01]  /*27c0*/  FMUL R17, R2.reuse, R6 ;  /* 0x0000000602117220 */ /* 0x040fe20000400000 */
[----:B------:R-:W-:Y:S01]  /*27d0*/  FMUL R7, R2, R7 ;  /* 0x0000000702077220 */ /* 0x000fe20000400000 */
[----:B---3--:R-:W-:Y:S01]  /*27e0*/  FMUL R19, R8, R2 ;  /* 0x0000000208137220 */ /* 0x008fe20000400000 */
[C---:B------:R-:W-:Y:S01]  /*27f0*/  FMUL R9, R2.reuse, R9 ;  /* 0x0000000902097220 */ /* 0x040fe20000400000 */
[C---:B------:R-:W-:Y:S01]  /*2800*/  FMUL R21, R2.reuse, R10 ;  /* 0x0000000a02157220 */ /* 0x040fe20000400000 */
[----:B------:R-:W-:Y:S01]  /*2810*/  FMUL R11, R2, R11 ;  /* 0x0000000b020b7220 */ /* 0x000fe20000400000 */
[----:B------:R1:W-:Y:S04]  /*2820*/  STG.E desc[UR6][R12.64], R15 ;  /* 0x0000000f0c007986 */ /* 0x0003e8000c101906 */
[----:B------:R1:W-:Y:S04]  /*2830*/  STG.E desc[UR6][R12.64+0x4], R5 ;  /* 0x000004050c007986 */ /* 0x0003e8000c101906 */
[----:B------:R1:W-:Y:S04]  /*2840*/  STG.E desc[UR6][R12.64+0x8], R17 ;  /* 0x000008110c007986 */ /* 0x0003e8000c101906 */
[----:B------:R1:W-:Y:S04]  /*2850*/  STG.E desc[UR6][R12.64+0xc], R7 ;  /* 0x00000c070c007986 */ /* 0x0003e8000c101906 */
[----:B------:R1:W-:Y:S04]  /*2860*/  STG.E desc[UR6][R12.64+0x10], R19 ;  /* 0x000010130c007986 */ /* 0x0003e8000c101906 */
[----:B------:R1:W-:Y:S04]  /*2870*/  STG.E desc[UR6][R12.64+0x14], R9 ;  /* 0x000014090c007986 */ /* 0x0003e8000c101906 */
[----:B------:R1:W-:Y:S04]  /*2880*/  STG.E desc[UR6][R12.64+0x18], R21 ;  /* 0x000018150c007986 */ /* 0x0003e8000c101906 */
[----:B------:R1:W-:Y:S02]  /*2890*/  STG.E desc[UR6][R12.64+0x1c], R11 ;  /* 0x00001c0b0c007986 */ /* 0x0003e4000c101906 */
.L_x_26:
[----:B------:R-:W-:Y:S05]  /*28a0*/  @!P1 EXIT ;  /* 0x000000000000994d */ /* 0x000fea0003800000 */
[----:B------:R-:W-:Y:S02]  /*28b0*/  ISETP.GE.U32.AND P0, PT, R16, 0x4, PT ;  /* 0x000000041000780c */ /* 0x000fe40003f06070 */
[----:B------:R-:W-:-:S04]  /*28c0*/  LOP3.LUT R0, R0, 0x3, RZ, 0xc0, !PT ;  /* 0x0000000300007812 */ /* 0x000fc800078ec0ff */
[----:B------:R-:W-:-:S07]  /*28d0*/  ISETP.NE.AND P1, PT, R0, RZ, PT ;  /* 0x000000ff0000720c */ /* 0x000fce0003f25270 */
[----:B------:R-:W-:Y:S06]  /*28e0*/  @!P0 BRA `(.L_x_27) ;  /* 0x0000000000388947 */ /* 0x000fec0003800000 */
[----:B------:R-:W-:Y:S01]  /*28f0*/  LEA R4, R3, R26, 0x2 ;  /* 0x0000001a03047211 */ /* 0x000fe200078e10ff */
[----:B-1234-:R-:W1:Y:S05]  /*2900*/  LDC.64 R8, c[0x0][0x398] ;  /* 0x0000e600ff087b82 */ /* 0x01ee6a0000000a00 */
[----:B------:R-:W2:Y:S01]  /*2910*/  LDL.128 R4, [R4] ;  /* 0x0000000004047983 */ /* 0x000ea20000100c00 */
[----:B------:R-:W-:Y:S02]  /*2920*/  IADD3 R11, PT, PT, R27, R3, RZ ;  /* 0x000000031b0b7210 */ /* 0x000fe40007ffe0ff */
[----:B------:R-:W-:-:S03]  /*2930*/  IADD3 R3, PT, PT, R3, 0x4, RZ ;  /* 0x0000000403037810 */ /* 0x000fc60007ffe0ff */
[----:B-1----:R-:W-:-:S04]  /*2940*/  IMAD.WIDE R8, R11, 0x4, R8 ;  /* 0x000000040b087825 */ /* 0x002fc800078e0208 */
[----:B--2---:R-:W-:Y:S01]  /*2950*/  FMUL R11, R4, R2 ;  /* 0x00000002040b7220 */ /* 0x004fe20000400000 */
[C---:B------:R-:W-:Y:S01]  /*2960*/  FMUL R5, R2.reuse, R5 ;  /* 0x0000000502057220 */ /* 0x040fe20000400000 */
[C---:B------:R-:W-:Y:S01]  /*2970*/  FMUL R13, R2.reuse, R6 ;  /* 0x00000006020d7220 */ /* 0x040fe20000400000 */
[----:B------:R-:W-:Y:S02]  /*2980*/  FMUL R7, R2, R7 ;  /* 0x0000000702077220 */ /* 0x000fe40000400000 */
[----:B------:R1:W-:Y:S04]  /*2990*/  STG.E desc[UR6][R8.64], R11 ;  /* 0x0000000b08007986 */ /* 0x0003e8000c101906 */
[----:B------:R1:W-:Y:S04]  /*29a0*/  STG.E desc[UR6][R8.64+0x4], R5 ;  /* 0x0000040508007986 */ /* 0x0003e8000c101906 */
[----:B------:R1:W-:Y:S04]  /*29b0*/  STG.E desc[UR6][R8.64+0x8], R13 ;  /* 0x0000080d08007986 */ /* 0x0003e8000c101906 */
[----:B------:R1:W-:Y:S02]  /*29c0*/  STG.E desc[UR6][R8.64+0xc], R7 ;  /* 0x00000c0708007986 */ /* 0x0003e4000c101906 */
.L_x_27:
[----:B------:R-:W-:Y:S05]  /*29d0*/  @!P1 EXIT ;  /* 0x000000000000994d */ /* 0x000fea0003800000 */
[----:B-1----:R-:W1:Y:S01]  /*29e0*/  LDC.64 R6, c[0x0][0x398] ;  /* 0x0000e600ff067b82 */ /* 0x002e620000000a00 */
[----:B------:R-:W-:Y:S01]  /*29f0*/  IADD3 R27, PT, PT, R27, R3, RZ ;  /* 0x000000031b1b7210 */ /* 0x000fe20007ffe0ff */
[----:B---34-:R-:W-:Y:S01]  /*2a00*/  IMAD R8, R3, 0x4, R26 ;  /* 0x0000000403087824 */ /* 0x018fe200078e021a */
[----:B------:R-:W-:-:S07]  /*2a10*/  IADD3 R0, PT, PT, -R0, RZ, RZ ;  /* 0x000000ff00007210 */ /* 0x000fce0007ffe1ff */
.L_x_28:
[----:B---3--:R3:W4:Y:S01]  /*2a20*/  LDL R3, [R8] ;  /* 0x0000000008037983 */ /* 0x0087220000100800 */
[C---:B-12---:R-:W-:Y:S01]  /*2a30*/  IMAD.WIDE R4, R27.reuse, 0x4, R6 ;  /* 0x000000041b047825 */ /* 0x046fe200078e0206 */
[----:B------:R-:W-:Y:S02]  /*2a40*/  IADD3 R0, PT, PT, R0, 0x1, RZ ;  /* 0x0000000100007810 */ /* 0x000fe40007ffe0ff */
[----:B------:R-:W-:Y:S02]  /*2a50*/  IADD3 R27, PT, PT, R27, 0x1, RZ ;  /* 0x000000011b1b7810 */ /* 0x000fe40007ffe0ff */
[----:B------:R-:W-:Y:S02]  /*2a60*/  ISETP.NE.AND P0, PT, R0, RZ, PT ;  /* 0x000000ff0000720c */ /* 0x000fe40003f05270 */
[----:B---3--:R-:W-:Y:S01]  /*2a70*/  IADD3 R8, PT, PT, R8, 0x4, RZ ;  /* 0x0000000408087810 */ /* 0x008fe20007ffe0ff */
[----:B----4-:R-:W-:-:S05]  /*2a80*/  FMUL R3, R3, R2 ;  /* 0x0000000203037220 */ /* 0x010fca0000400000 */
[----:B------:R3:W-:Y:S05]  /*2a90*/  STG.E desc[UR6][R4.64], R3 ;  /* 0x0000000304007986 */ /* 0x0007ea000c101906 */
[----:B------:R-:W-:Y:S05]  /*2aa0*/  @P0 BRA `(.L_x_28) ;  /* 0xfffffffc00dc0947 */ /* 0x000fea000383ffff */
[----:B------:R-:W-:Y:S05]  /*2ab0*/  EXIT ;  /* 0x000000000000794d */ /* 0x000fea0003800000 */
        .weak           $__internal_0_$__cuda_sm20_rcp_rn_f32_slowpath
        .type           $__internal_0_$__cuda_sm20_rcp_rn_f32_slowpath,@function
        .size           $__internal_0_$__cuda_sm20_rcp_rn_f32_slowpath,(.L_x_93 - $__internal_0_$__cuda_sm20_rcp_rn_f32_slowpath)
$__internal_0_$__cuda_sm20_rcp_rn_f32_slowpath:
[----:B------:R-:W-:Y:S01]  /*2ac0*/  SHF.L.U32 R0, R25, 0x1, RZ ;  /* 0x0000000119007819 */ /* 0x000fe200000006ff */
[----:B------:R-:W-:Y:S03]  /*2ad0*/  BSSY.RECONVERGENT B1, `(.L_x_29) ;  /* 0x0000030000017945 */ /* 0x000fe60003800200 */
[----:B------:R-:W-:-:S04]  /*2ae0*/  SHF.R.U32.HI R7, RZ, 0x18, R0 ;  /* 0x00000018ff077819 */ /* 0x000fc80000011600 */
[----:B------:R-:W-:-:S13]  /*2af0*/  ISETP.NE.U32.AND P0, PT, R7, RZ, PT ;  /* 0x000000ff0700720c */ /* 0x000fda0003f05070 */
[----:B------:R-:W-:Y:S05]  /*2b00*/  @P0 BRA `(.L_x_30) ;  /* 0x0000000000280947 */ /* 0x000fea0003800000 */
[----:B------:R-:W-:-:S04]  /*2b10*/  SHF.L.U32 R0, R25, 0x1, RZ ;  /* 0x0000000119007819 */ /* 0x000fc800000006ff */
[----:B------:R-:W-:-:S13]  /*2b20*/  ISETP.NE.AND P0, PT, R0, RZ, PT ;  /* 0x000000ff0000720c */ /* 0x000fda0003f05270 */
[----:B------:R-:W-:Y:S01]  /*2b30*/  @P0 FFMA R4, R25, 1.84467440737095516160e+19, RZ ;  /* 0x5f80000019040823 */ /* 0x000fe200000000ff */
[----:B------:R-:W-:Y:S08]  /*2b40*/  @!P0 MUFU.RCP R3, R25 ;  /* 0x0000001900038308 */ /* 0x000ff00000001000 */
[----:B------:R-:W0:Y:S02]  /*2b50*/  @P0 MUFU.RCP R5, R4 ;  /* 0x0000000400050308 */ /* 0x000e240000001000 */
[----:B0-----:R-:W-:-:S04]  /*2b60*/  @P0 FFMA R0, R4, R5, -1 ;  /* 0xbf80000004000423 */ /* 0x001fc80000000005 */
[----:B------:R-:W-:-:S04]  /*2b70*/  @P0 FADD.FTZ R0, -R0, -RZ ;  /* 0x800000ff00000221 */ /* 0x000fc80000010100 */
[----:B------:R-:W-:-:S04]  /*2b80*/  @P0 FFMA R0, R5, R0, R5 ;  /* 0x0000000005000223 */ /* 0x000fc80000000005 */
[----:B------:R-:W-:Y:S01]  /*2b90*/  @P0 FFMA R3, R0, 1.84467440737095516160e+19, RZ ;  /* 0x5f80000000030823 */ /* 0x000fe200000000ff */
[----:B------:R-:W-:Y:S06]  /*2ba0*/  BRA `(.L_x_31) ;  /* 0x0000000000887947 */ /* 0x000fec0003800000 */
.L_x_30:
[----:B------:R-:W-:-:S04]  /*2bb0*/  IADD3 R9, PT, PT, R7, -0xfd, RZ ;  /* 0xffffff0307097810 */ /* 0x000fc80007ffe0ff */
[----:B------:R-:W-:-:S13]  /*2bc0*/  ISETP.GT.U32.AND P0, PT, R9, 0x1, PT ;  /* 0x000000010900780c */ /* 0x000fda0003f04070 */
[----:B------:R-:W-:Y:S05]  /*2bd0*/  @P0 BRA `(.L_x_32) ;  /* 0x0000000000780947 */ /* 0x000fea0003800000 */
[----:B------:R-:W-:Y:S02]  /*2be0*/  LOP3.LUT R0, R25, 0x7fffff, RZ, 0xc0, !PT ;  /* 0x007fffff19007812 */ /* 0x000fe400078ec0ff */
[----:B------:R-:W-:Y:S02]  /*2bf0*/  MOV R6, 0x3 ;  /* 0x0000000300067802 */ /* 0x000fe40000000f00 */
[----:B------:R-:W-:Y:S02]  /*2c00*/  LOP3.LUT R0, R0, 0x3f800000, RZ, 0xfc, !PT ;  /* 0x3f80000000007812 */ /* 0x000fe400078efcff */
[----:B------:R-:W-:Y:S02]  /*2c10*/  SHF.L.U32 R6, R6, R9, RZ ;  /* 0x0000000906067219 */ /* 0x000fe400000006ff */
[----:B------:R-:W0:Y:S02]  /*2c20*/  MUFU.RCP R3, R0 ;  /* 0x0000000000037308 */ /* 0x000e240000001000 */
[----:B0-----:R-:W-:-:S04]  /*2c30*/  FFMA R4, R0, R3, -1 ;  /* 0xbf80000000047423 */ /* 0x001fc80000000003 */
[----:B------:R-:W-:-:S04]  /*2c40*/  FADD.FTZ R4, -R4, -RZ ;  /* 0x800000ff04047221 */ /* 0x000fc80000010100 */
[CCC-:B------:R-:W-:Y:S01]  /*2c50*/  FFMA.RM R5, R3.reuse, R4.reuse, R3.reuse ;  /* 0x0000000403057223 */ /* 0x1c0fe20000004003 */
[----:B------:R-:W-:-:S04]  /*2c60*/  FFMA.RP R4, R3, R4, R3 ;  /* 0x0000000403047223 */ /* 0x000fc80000008003 */
[C---:B------:R-:W-:Y:S02]  /*2c70*/  LOP3.LUT R3, R5.reuse, 0x7fffff, RZ, 0xc0, !PT ;  /* 0x007fffff05037812 */ /* 0x040fe400078ec0ff */
[----:B------:R-:W-:Y:S02]  /*2c80*/  FSETP.NEU.FTZ.AND P0, PT, R5, R4, PT ;  /* 0x000000040500720b */ /* 0x000fe40003f1d000 */
[----:B------:R-:W-:Y:S02]  /*2c90*/  LOP3.LUT R3, R3, 0x800000, RZ, 0xfc, !PT ;  /* 0x0080000003037812 */ /* 0x000fe400078efcff */
[----:B------:R-:W-:Y:S02]  /*2ca0*/  SEL R4, RZ, 0xffffffff, !P0 ;  /* 0xffffffffff047807 */ /* 0x000fe40004000000 */
[----:B------:R-:W-:Y:S02]  /*2cb0*/  LOP3.LUT R6, R6, R3, RZ, 0xc0, !PT ;  /* 0x0000000306067212 */ /* 0x000fe400078ec0ff */
[----:B------:R-:W-:-:S02]  /*2cc0*/  IADD3 R4, PT, PT, -R4, RZ, RZ ;  /* 0x000000ff04047210 */ /* 0x000fc40007ffe1ff */
[-C--:B------:R-:W-:Y:S02]  /*2cd0*/  SHF.R.U32.HI R6, RZ, R9.reuse, R6 ;  /* 0x00000009ff067219 */ /* 0x080fe40000011606 */
[----:B------:R-:W-:Y:S02]  /*2ce0*/  LOP3.LUT P1, RZ, R4, R9, R3, 0xf8, !PT ;  /* 0x0000000904ff7212 */ /* 0x000fe4000782f803 */
[C---:B------:R-:W-:Y:S02]  /*2cf0*/  LOP3.LUT P0, RZ, R6.reuse, 0x1, RZ, 0xc0, !PT ;  /* 0x0000000106ff7812 */ /* 0x040fe4000780c0ff */
[----:B------:R-:W-:-:S04]  /*2d00*/  LOP3.LUT P2, RZ, R6, 0x2, RZ, 0xc0, !PT ;  /* 0x0000000206ff7812 */ /* 0x000fc8000784c0ff */
[----:B------:R-:W-:Y:S02]  /*2d10*/  PLOP3.LUT P0, PT, P0, P1, P2, 0xe0, 0x0 ;  /* 0x000000000000781c */ /* 0x000fe40000703c20 */
[----:B------:R-:W-:Y:S02]  /*2d20*/  LOP3.LUT P1, RZ, R25, 0x7fffff, RZ, 0xc0, !PT ;  /* 0x007fffff19ff7812 */ /* 0x000fe4000782c0ff */
[----:B------:R-:W-:-:S04]  /*2d30*/  SEL R0, RZ, 0x1, !P0 ;  /* 0x00000001ff007807 */ /* 0x000fc80004000000 */
[----:B------:R-:W-:-:S04]  /*2d40*/  IADD3 R0, PT, PT, -R0, RZ, RZ ;  /* 0x000000ff00007210 */ /* 0x000fc80007ffe1ff */
[----:B------:R-:W-:Y:S02]  /*2d50*/  ISETP.GE.AND P0, PT, R0, RZ, PT ;  /* 0x000000ff0000720c */ /* 0x000fe40003f06270 */
[----:B------:R-:W-:-:S04]  /*2d60*/  IADD3 R0, PT, PT, R7, -0xfc, RZ ;  /* 0xffffff0407007810 */ /* 0x000fc80007ffe0ff */
[----:B------:R-:W-:-:S07]  /*2d70*/  SHF.R.U32.HI R0, RZ, R0, R3 ;  /* 0x00000000ff007219 */ /* 0x000fce0000011603 */
[----:B------:R-:W-:-:S04]  /*2d80*/  @!P0 IADD3 R0, PT, PT, R0, 0x1, RZ ;  /* 0x0000000100008810 */ /* 0x000fc80007ffe0ff */
[----:B------:R-:W-:-:S04]  /*2d90*/  @!P1 SHF.L.U32 R0, R0, 0x1, RZ ;  /* 0x0000000100009819 */ /* 0x000fc800000006ff */
[----:B------:R-:W-:Y:S01]  /*2da0*/  LOP3.LUT R3, R0, 0x80000000, R25, 0xf8, !PT ;  /* 0x8000000000037812 */ /* 0x000fe200078ef819 */
[----:B------:R-:W-:Y:S06]  /*2db0*/  BRA `(.L_x_31) ;  /* 0x0000000000047947 */ /* 0x000fec0003800000 */
.L_x_32:
[----:B------:R0:W1:Y:S02]  /*2dc0*/  MUFU.RCP R3, R25 ;  /* 0x0000001900037308 */ /* 0x0000640000001000 */
.L_x_31:
[----:B------:R-:W-:Y:S05]  /*2dd0*/  BSYNC.RECONVERGENT B1 ;  /* 0x0000000000017941 */ /* 0x000fea0003800200 */
.L_x_29:
[----:B-1----:R-:W-:Y:S01]  /*2de0*/  MOV R0, R3 ;  /* 0x0000000300007202 */ /* 0x002fe20000000f00 */
[----:B------:R-:W-:-:S04]  /*2df0*/  HFMA2 R3, -RZ, RZ, 0, 0 ;  /* 0x00000000ff037431 */ /* 0x000fc800000001ff */
[----:B0-----:R-:W-:Y:S05]  /*2e00*/  RET.REL.NODEC R2 `(_Z22waller_operator_kernelPKfS0_S0_Pfiif) ;  /* 0xffffffd0027c7950 */ /* 0x001fea0003c3ffff */
.L_x_33:
[----:B------:R-:W-:-:S00]  /*2e10*/  BRA `(.L_x_33) ;  /* 0xfffffffc00fc7947 */ /* 0x000fc0000383ffff */
[----:B------:R-:W-:-:S00]  /*2e20*/  NOP ;  /* 0x0000000000007918 */ /* 0x000fc00000000000 */
        /* <DEDUP_REMOVED lines=13> */
.L_x_93:


//--------------------- .text._Z25standard_attention_kernelPKfS0_S0_PfS1_iif --------------------------
	.section	.text._Z25standard_attention_kernelPKfS0_S0_PfS1_iif,"ax",@progbits
	.align	128
        .global         _Z25standard_attention_kernelPKfS0_S0_PfS1_iif
        .type           _Z25standard_attention_kernelPKfS0_S0_PfS1_iif,@function
        .size           _Z25standard_attention_kernelPKfS0_S0_PfS1_iif,(.L_x_94 - _Z25standard_attention_kernelPKfS0_S0_PfS1_iif)
        .other          _Z25standard_attention_kernelPKfS0_S0_PfS1_iif,@"STO_CUDA_ENTRY STV_DEFAULT"
_Z25standard_attention_kernelPKfS0_S0_PfS1_iif:
.text._Z25standard_attention_kernelPKfS0_S0_PfS1_iif:
[----:B------:R-:W-:Y:S01]  /*0000*/  LDC R1, c[0x0][0x37c] ;  /* 0x0000df00ff017b82 */ /* 0x000fe20000000800 */
[----:B------:R-:W0:Y:S07]  /*0010*/  S2R R3, SR_TID.X ;  /* 0x0000000000037919 */ /* 0x000e2e0000002100 */
[----:B------:R-:W0:Y:S01]  /*0020*/  S2UR UR4, SR_CTAID.X ;  /* 0x00000000000479c3 */ /* 0x000e220000002500 */
[----:B------:R-:W1:Y:S07]  /*0030*/  LDCU UR5, c[0x0][0x3a8] ;  /* 0x00007500ff0577ac */ /* 0x000e6e0008000800 */
[----:B------:R-:W0:Y:S01]  /*0040*/  LDC R0, c[0x0][0x360] ;  /* 0x0000d800ff007b82 */ /* 0x000e220000000800 */
[----:B-1----:R-:W-:Y:S01]  /*0050*/  MOV R13, UR5 ;  /* 0x00000005000d7c02 */ /* 0x002fe20008000f00 */
[----:B0-----:R-:W-:-:S05]  /*0060*/  IMAD R0, R0, UR4, R3 ;  /* 0x0000000400007c24 */ /* 0x001fca000f8e0203 */
[----:B------:R-:W-:-:S13]  /*0070*/  ISETP.GE.AND P0, PT, R0, R13, PT ;  /* 0x0000000d0000720c */ /* 0x000fda0003f06270 */
[----:B------:R-:W-:Y:S05]  /*0080*/  @P0 EXIT ;  /* 0x000000000000094d */ /* 0x000fea0003800000 */
[----:B------:R-:W-:Y:S01]  /*0090*/  ISETP.GE.AND P0, PT, R0, RZ, PT ;  /* 0x000000ff0000720c */ /* 0x000fe20003f06270 */
[----:B------:R-:W0:Y:S01]  /*00a0*/  LDCU.64 UR4, c[0x0][0x358] ;  /* 0x00006b00ff0477ac */ /* 0x000e220008000a00 */
[----:B------:R-:W-:Y:S01]  /*00b0*/  BSSY.RECONVERGENT B0, `(.L_x_34) ;  /* 0x0000107000007945 */ /* 0x000fe20003800200 */
[----:B------:R-:W-:-:S10]  /*00c0*/  MOV R6, 0xff800000 ;  /* 0xff80000000067802 */ /* 0x000fd40000000f00 */
[----:B------:R-:W-:Y:S05]  /*00d0*/  @!P0 BRA `(.L_x_35) ;  /* 0x0000001000108947 */ /* 0x000fea0003800000 */
[----:B------:R-:W1:Y:S02]  /*00e0*/  LDC R9, c[0x0][0x3ac] ;  /* 0x0000eb00ff097b82 */ /* 0x000e640000000800 */
[----:B-1----:R-:W-:-:S13]  /*00f0*/  ISETP.GE.AND P0, PT, R9, 0x1, PT ;  /* 0x000000010900780c */ /* 0x002fda0003f06270 */
[----:B------:R-:W-:Y:S05]  /*0100*/  @!P0 BRA `(.L_x_36) ;  /* 0x0000000c00148947 */ /* 0x000fea0003800000 */
[C---:B------:R-:W-:Y:S01]  /*0110*/  LOP3.LUT R16, R9.reuse, 0xf, RZ, 0xc0, !PT ;  /* 0x0000000f09107812 */ /* 0x040fe200078ec0ff */
[C---:B------:R-:W-:Y:S01]  /*0120*/  VIADD R2, R9.reuse, 0xffffffff ;  /* 0xffffffff09027836 */ /* 0x040fe20000000000 */
[C---:B------:R-:W-:Y:S01]  /*0130*/  LOP3.LUT R18, R9.reuse, 0x7, RZ, 0xc0, !PT ;  /* 0x0000000709127812 */ /* 0x040fe200078ec0ff */
[----:B------:R-:W-:Y:S01]  /*0140*/  HFMA2 R11, -RZ, RZ, 0, 0 ;  /* 0x00000000ff0b7431 */ /* 0x000fe200000001ff */
[----:B------:R-:W-:Y:S01]  /*0150*/  IADD3 R3, PT, PT, R16, -0x1, RZ ;  /* 0xffffffff10037810 */ /* 0x000fe20007ffe0ff */
[----:B------:R-:W-:Y:S01]  /*0160*/  BSSY.RECONVERGENT B1, `(.L_x_37) ;  /* 0x00000be000017945 */ /* 0x000fe20003800200 */
[----:B------:R-:W-:Y:S01]  /*0170*/  IADD3 R4, PT, PT, R18, -0x1, RZ ;  /* 0xffffffff12047810 */ /* 0x000fe20007ffe0ff */
[----:B------:R-:W-:Y:S01]  /*0180*/  IMAD R7, R0, R9, RZ ;  /* 0x0000000900077224 */ /* 0x000fe200078e02ff */
[----:B------:R-:W-:Y:S01]  /*0190*/  LOP3.LUT R8, R9, 0x7ffffff0, RZ, 0xc0, !PT ;  /* 0x7ffffff009087812 */ /* 0x000fe200078ec0ff */
[----:B------:R-:W-:Y:S01]  /*01a0*/  IMAD.MOV.U32 R6, RZ, RZ, -0x800000 ;  /* 0xff800000ff067424 */ /* 0x000fe200078e00ff */
[----:B------:R-:W-:-:S02]  /*01b0*/  ISETP.GE.U32.AND P0, PT, R2, 0xf, PT ;  /* 0x0000000f0200780c */ /* 0x000fc40003f06070 */
[----:B------:R-:W-:Y:S02]  /*01c0*/  ISETP.GE.U32.AND P1, PT, R3, 0x7, PT ;  /* 0x000000070300780c */ /* 0x000fe40003f26070 */
[----:B------:R-:W-:Y:S02]  /*01d0*/  ISETP.GE.U32.AND P2, PT, R4, 0x3, PT ;  /* 0x000000030400780c */ /* 0x000fe40003f46070 */
[----:B------:R-:W-:-:S11]  /*01e0*/  LOP3.LUT R9, R9, 0x3, RZ, 0xc0, !PT ;  /* 0x0000000309097812 */ /* 0x000fd600078ec0ff */
.L_x_44:
[----:B------:R-:W1:Y:S01]  /*01f0*/  LDCU UR6, c[0x0][0x3ac] ;  /* 0x00007580ff0677ac */ /* 0x000e620008000800 */
[----:B0-----:R-:W-:Y:S01]  /*0200*/  MOV R17, RZ ;  /* 0x000000ff00117202 */ /* 0x001fe20000000f00 */
[----:B------:R-:W-:Y:S02]  /*0210*/  IMAD.MOV.U32 R19, RZ, RZ, RZ ;  /* 0x000000ffff137224 */ /* 0x000fe400078e00ff */
[----:B-1----:R-:W-:Y:S01]  /*0220*/  IMAD R10, R11, UR6, RZ ;  /* 0x000000060b0a7c24 */ /* 0x002fe2000f8e02ff */
[----:B------:R-:W-:Y:S06]  /*0230*/  @!P0 BRA `(.L_x_38) ;  /* 0x0000000000f08947 */ /* 0x000fec0003800000 */
[----:B------:R-:W-:Y:S01]  /*0240*/  HFMA2 R13, -RZ, RZ, 0, 0 ;  /* 0x00000000ff0d7431 */ /* 0x000fe200000001ff */
[----:B------:R-:W-:-:S07]  /*0250*/  MOV R17, RZ ;  /* 0x000000ff00117202 */ /* 0x000fce0000000f00 */
.L_x_39:
[----:B------:R-:W1:Y:S01]  /*0260*/  LDC.64 R2, c[0x0][0x380] ;  /* 0x0000e000ff027b82 */ /* 0x000e620000000a00 */
[----:B------:R-:W-:Y:S01]  /*0270*/  IADD3 R19, PT, PT, R10, R13, RZ ;  /* 0x0000000d0a137210 */ /* 0x000fe20007ffe0ff */
[----:B------:R-:W-:-:S06]  /*0280*/  IMAD.IADD R15, R7, 0x1, R13 ;  /* 0x00000001070f7824 */ /* 0x000fcc00078e020d */
[----:B------:R-:W2:Y:S01]  /*0290*/  LDC.64 R4, c[0x0][0x388] ;  /* 0x0000e200ff047b82 */ /* 0x000ea20000000a00 */
[----:B-1----:R-:W-:-:S05]  /*02a0*/  IMAD.WIDE.U32 R2, R15, 0x4, R2 ;  /* 0x000000040f027825 */ /* 0x002fca00078e0002 */
[----:B0-----:R-:W3:Y:S01]  /*02b0*/  LDG.E R22, desc[UR4][R2.64] ;  /* 0x0000000402167981 */ /* 0x001ee2000c1e1900 */
[----:B--2---:R-:W-:-:S03]  /*02c0*/  IMAD.WIDE.U32 R4, R19, 0x4, R4 ;  /* 0x0000000413047825 */ /* 0x004fc600078e0004 */
[----:B------:R-:W2:Y:S04]  /*02d0*/  LDG.E R26, desc[UR4][R2.64+0x4] ;  /* 0x00000404021a7981 */ /* 0x000ea8000c1e1900 */
[----:B------:R-:W3:Y:S04]  /*02e0*/  LDG.E R21, desc[UR4][R4.64] ;  /* 0x0000000404157981 */ /* 0x000ee8000c1e1900 */
[----:B------:R-:W2:Y:S04]  /*02f0*/  LDG.E R27, desc[UR4][R4.64+0x4] ;  /* 0x00000404041b7981 */ /* 0x000ea8000c1e1900 */
[----:B------:R-:W4:Y:S04]  /*0300*/  LDG.E R19, desc[UR4][R2.64+0x8] ;  /* 0x0000080402137981 */ /* 0x000f28000c1e1900 */
[----:B------:R-:W4:Y:S04]  /*0310*/  LDG.E R20, desc[UR4][R4.64+0x8] ;  /* 0x0000080404147981 */ /* 0x000f28000c1e1900 */
[----:B------:R-:W5:Y:S04]  /*0320*/  LDG.E R14, desc[UR4][R2.64+0xc] ;  /* 0x00000c04020e7981 */ /* 0x000f68000c1e1900 */
[----:B------:R-:W5:Y:S04]  /*0330*/  LDG.E R25, desc[UR4][R4.64+0xc] ;  /* 0x00000c0404197981 */ /* 0x000f68000c1e1900 */
[----:B------:R-:W5:Y:S04]  /*0340*/  LDG.E R12, desc[UR4][R2.64+0x10] ;  /* 0x00001004020c7981 */ /* 0x000f68000c1e1900 */
[----:B------:R-:W5:Y:S04]  /*0350*/  LDG.E R15, desc[UR4][R4.64+0x10] ;  /* 0x00001004040f7981 */ /* 0x000f68000c1e1900 */
[----:B------:R-:W5:Y:S04]  /*0360*/  LDG.E R23, desc[UR4][R2.64+0x14] ;  /* 0x0000140402177981 */ /* 0x000f68000c1e1900 */
[----:B------:R-:W5:Y:S04]  /*0370*/  LDG.E R24, desc[UR4][R4.64+0x14] ;  /* 0x0000140404187981 */ /* 0x000f68000c1e1900 */
[----:B------:R-:W5:Y:S01]  /*0380*/  LDG.E R28, desc[UR4][R4.64+0x3c] ;  /* 0x00003c04041c7981 */ /* 0x000f62000c1e1900 */
[----:B---3--:R-:W-:-:S03]  /*0390*/  FFMA R21, R22, R21, R17 ;  /* 0x0000001516157223 */ /* 0x008fc60000000011 */
[----:B------:R-:W3:Y:S01]  /*03a0*/  LDG.E R22, desc[UR4][R4.64+0x18] ;  /* 0x0000180404167981 */ /* 0x000ee2000c1e1900 */
[----:B--2---:R-:W-:-:S03]  /*03b0*/  FFMA R26, R26, R27, R21 ;  /* 0x0000001b1a1a7223 */ /* 0x004fc60000000015 */
[----:B------:R-:W3:Y:S04]  /*03c0*/  LDG.E R21, desc[UR4][R2.64+0x18] ;  /* 0x0000180402157981 */ /* 0x000ee8000c1e1900 */
[----:B------:R-:W2:Y:S01]  /*03d0*/  LDG.E R27, desc[UR4][R4.64+0x38] ;  /* 0x00003804041b7981 */ /* 0x000ea2000c1e1900 */
[----:B----4-:R-:W-:-:S03]  /*03e0*/  FFMA R17, R19, R20, R26 ;  /* 0x0000001413117223 */ /* 0x010fc6000000001a */
[----:B------:R-:W4:Y:S04]  /*03f0*/  LDG.E R19, desc[UR4][R2.64+0x1c] ;  /* 0x00001c0402137981 */ /* 0x000f28000c1e1900 */
[----:B------:R-:W4:Y:S01]  /*0400*/  LDG.E R20, desc[UR4][R4.64+0x1c] ;  /* 0x00001c0404147981 */ /* 0x000f22000c1e1900 */
[----:B-----5:R-:W-:-:S03]  /*0410*/  FFMA R25, R14, R25, R17 ;  /* 0x000000190e197223 */ /* 0x020fc60000000011 */
[----:B------:R-:W5:Y:S04]  /*0420*/  LDG.E R14, desc[UR4][R2.64+0x20] ;  /* 0x00002004020e7981 */ /* 0x000f68000c1e1900 */
[----:B------:R-:W5:Y:S01]  /*0430*/  LDG.E R17, desc[UR4][R4.64+0x20] ;  /* 0x0000200404117981 */ /* 0x000f62000c1e1900 */
[----:B------:R-:W-:-:S03]  /*0440*/  FFMA R26, R12, R15, R25 ;  /* 0x0000000f0c1a7223 */ /* 0x000fc60000000019 */
[----:B------:R-:W2:Y:S04]  /*0450*/  LDG.E R15, desc[UR4][R2.64+0x24] ;  /* 0x00002404020f7981 */ /* 0x000ea8000c1e1900 */
[----:B------:R-:W2:Y:S01]  /*0460*/  LDG.E R12, desc[UR4][R4.64+0x24] ;  /* 0x00002404040c7981 */ /* 0x000ea2000c1e1900 */
[----:B------:R-:W-:-:S03]  /*0470*/  FFMA R26, R23, R24, R26 ;  /* 0x00000018171a7223 */ /* 0x000fc6000000001a */
        /* <DEDUP_REMOVED lines=10> */
[----:B------:R-:W5:Y:S04]  /*0520*/  LDG.E R26, desc[UR4][R4.64+0x34] ;  /* 0x00003404041a7981 */ /* 0x000f68000c1e1900 */
[----:B------:R-:W5:Y:S04]  /*0530*/  LDG.E R14, desc[UR4][R2.64+0x38] ;  /* 0x00003804020e7981 */ /* 0x000f68000c1e1900 */
[----:B------:R-:W5:Y:S01]  /*0540*/  LDG.E R25, desc[UR4][R2.64+0x3c] ;  /* 0x00003c0402197981 */ /* 0x000f62000c1e1900 */
[----:B--2---:R-:W-:Y:S01]  /*0550*/  FFMA R12, R15, R12, R29 ;  /* 0x0000000c0f0c7223 */ /* 0x004fe2000000001d */
[----:B------:R-:W-:-:S03]  /*0560*/  IADD3 R13, PT, PT, R13, 0x10, RZ ;  /* 0x000000100d0d7810 */ /* 0x000fc60007ffe0ff */
[----:B------:R-:W-:Y:S01]  /*0570*/  FFMA R12, R23, R24, R12 ;  /* 0x00000018170c7223 */ /* 0x000fe2000000000c */
[----:B------:R-:W-:-:S03]  /*0580*/  ISETP.NE.AND P3, PT, R13, R8, PT ;  /* 0x000000080d00720c */ /* 0x000fc60003f65270 */
[----:B---3--:R-:W-:-:S04]  /*0590*/  FFMA R12, R21, R22, R12 ;  /* 0x00000016150c7223 */ /* 0x008fc8000000000c */
[----:B----4-:R-:W-:-:S04]  /*05a0*/  FFMA R12, R19, R20, R12 ;  /* 0x00000014130c7223 */ /* 0x010fc8000000000c */
[----:B-----5:R-:W-:-:S04]  /*05b0*/  FFMA R17, R17, R26, R12 ;  /* 0x0000001a11117223 */ /* 0x020fc8000000000c */
[----:B------:R-:W-:-:S04]  /*05c0*/  FFMA R14, R14, R27, R17 ;  /* 0x0000001b0e0e7223 */ /* 0x000fc80000000011 */
[----:B------:R-:W-:Y:S01]  /*05d0*/  FFMA R17, R25, R28, R14 ;  /* 0x0000001c19117223 */ /* 0x000fe2000000000e */
[----:B------:R-:W-:Y:S06]  /*05e0*/  @P3 BRA `(.L_x_39) ;  /* 0xfffffffc001c3947 */ /* 0x000fec000383ffff */
[----:B------:R-:W-:-:S07]  /*05f0*/  IMAD.MOV.U32 R19, RZ, RZ, R8 ;  /* 0x000000ffff137224 */ /* 0x000fce00078e0008 */
.L_x_38:
[----:B------:R-:W-:-:S13]  /*0600*/  ISETP.NE.AND P3, PT, R16, RZ, PT ;  /* 0x000000ff1000720c */ /* 0x000fda0003f65270 */
[----:B------:R-:W-:Y:S05]  /*0610*/  @!P3 BRA `(.L_x_40) ;  /* 0x000000040094b947 */ /* 0x000fea0003800000 */
[----:B------:R-:W-:Y:S01]  /*0620*/  ISETP.NE.AND P3, PT, R18, RZ, PT ;  /* 0x000000ff1200720c */ /* 0x000fe20003f65270 */
[----:B------:R-:W-:-:S12]  /*0630*/  @!P1 BRA `(.L_x_41) ;  /* 0x0000000000a09947 */ /* 0x000fd80003800000 */
[----:B------:R-:W1:Y:S01]  /*0640*/  LDC.64 R4, c[0x0][0x380] ;  /* 0x0000e000ff047b82 */ /* 0x000e620000000a00 */
[-C--:B------:R-:W-:Y:S01]  /*0650*/  IADD3 R13, PT, PT, R7, R19.reuse, RZ ;  /* 0x00000013070d7210 */ /* 0x080fe20007ffe0ff */
[----:B------:R-:W2:Y:S01]  /*0660*/  LDCU.128 UR8, c[0x0][0x380] ;  /* 0x00007000ff0877ac */ /* 0x000ea20008000c00 */
[----:B------:R-:W-:-:S05]  /*0670*/  IADD3 R15, PT, PT, R10, R19, RZ ;  /* 0x000000130a0f7210 */ /* 0x000fca0007ffe0ff */
[----:B------:R-:W3:Y:S01]  /*0680*/  LDC.64 R2, c[0x0][0x388] ;  /* 0x0000e200ff027b82 */ /* 0x000ee20000000a00 */
[----:B-1----:R-:W-:-:S05]  /*0690*/  IMAD.WIDE.U32 R12, R13, 0x4, R4 ;  /* 0x000000040d0c7825 */ /* 0x002fca00078e0004 */
[----:B0-----:R-:W4:Y:S01]  /*06a0*/  LDG.E R22, desc[UR4][R12.64] ;  /* 0x000000040c167981 */ /* 0x001f22000c1e1900 */
[----:B---3--:R-:W-:-:S05]  /*06b0*/  IMAD.WIDE.U32 R14, R15, 0x4, R2 ;  /* 0x000000040f0e7825 */ /* 0x008fca00078e0002 */
[----:B------:R-:W4:Y:S01]  /*06c0*/  LDG.E R23, desc[UR4][R14.64] ;  /* 0x000000040e177981 */ /* 0x000f22000c1e1900 */
[-C--:B------:R-:W-:Y:S02]  /*06d0*/  IADD3 R3, P6, PT, R7, R19.reuse, RZ ;  /* 0x0000001307037210 */ /* 0x080fe40007fde0ff */
[----:B------:R-:W-:Y:S02]  /*06e0*/  IADD3 R5, P5, PT, R10, R19, RZ ;  /* 0x000000130a057210 */ /* 0x000fe40007fbe0ff */
[----:B--2---:R-:W-:Y:S01]  /*06f0*/  LEA R2, P4, R3, UR8, 0x2 ;  /* 0x0000000803027c11 */ /* 0x004fe2000f8810ff */
[----:B------:R-:W-:Y:S01]  /*0700*/  IMAD.X R24, RZ, RZ, RZ, P6 ;  /* 0x000000ffff187224 */ /* 0x000fe200030e06ff */
[----:B------:R-:W-:Y:S02]  /*0710*/  LEA R4, P6, R5, UR10, 0x2 ;  /* 0x0000000a05047c11 */ /* 0x000fe4000f8c10ff */
[----:B------:R-:W-:Y:S02]  /*0720*/  IADD3.X R20, PT, PT, RZ, RZ, RZ, P5, !PT ;  /* 0x000000ffff147210 */ /* 0x000fe40002ffe4ff */
[----:B------:R-:W-:-:S02]  /*0730*/  LEA.HI.X R3, R3, UR9, R24, 0x2, P4 ;  /* 0x0000000903037c11 */ /* 0x000fc4000a0f1418 */
[----:B------:R-:W-:-:S03]  /*0740*/  LEA.HI.X R5, R5, UR11, R20, 0x2, P6 ;  /* 0x0000000b05057c11 */ /* 0x000fc6000b0f1414 */
[----:B------:R-:W2:Y:S04]  /*0750*/  LDG.E R12, desc[UR4][R2.64+0x4] ;  /* 0x00000404020c7981 */ /* 0x000ea8000c1e1900 */
[----:B------:R-:W2:Y:S04]  /*0760*/  LDG.E R13, desc[UR4][R4.64+0x4] ;  /* 0x00000404040d7981 */ /* 0x000ea8000c1e1900 */
[----:B------:R-:W3:Y:S04]  /*0770*/  LDG.E R14, desc[UR4][R2.64+0x8] ;  /* 0x00000804020e7981 */ /* 0x000ee8000c1e1900 */
[----:B------:R-:W3:Y:S04]  /*0780*/  LDG.E R15, desc[UR4][R4.64+0x8] ;  /* 0x00000804040f7981 */ /* 0x000ee8000c1e1900 */
[----:B------:R-:W5:Y:S04]  /*0790*/  LDG.E R20, desc[UR4][R2.64+0xc] ;  /* 0x00000c0402147981 */ /* 0x000f68000c1e1900 */
[----:B------:R-:W5:Y:S04]  /*07a0*/  LDG.E R21, desc[UR4][R4.64+0xc] ;  /* 0x00000c0404157981 */ /* 0x000f68000c1e1900 */
[----:B------:R-:W5:Y:S04]  /*07b0*/  LDG.E R24, desc[UR4][R4.64+0x10] ;  /* 0x0000100404187981 */ /* 0x000f68000c1e1900 */
[----:B------:R-:W5:Y:S04]  /*07c0*/  LDG.E R27, desc[UR4][R4.64+0x14] ;  /* 0x00001404041b7981 */ /* 0x000f68000c1e1900 */
[----:B------:R-:W5:Y:S04]  /*07d0*/  LDG.E R26, desc[UR4][R4.64+0x18] ;  /* 0x00001804041a7981 */ /* 0x000f68000c1e1900 */
[----:B------:R-:W5:Y:S04]  /*07e0*/  LDG.E R25, desc[UR4][R2.64+0x1c] ;  /* 0x00001c0402197981 */ /* 0x000f68000c1e1900 */
[----:B------:R-:W5:Y:S01]  /*07f0*/  LDG.E R28, desc[UR4][R4.64+0x1c] ;  /* 0x00001c04041c7981 */ /* 0x000f62000c1e1900 */
[----:B----4-:R-:W-:-:S03]  /*0800*/  FFMA R29, R22, R23, R17 ;  /* 0x00000017161d7223 */ /* 0x010fc60000000011 */
[----:B------:R-:W4:Y:S04]  /*0810*/  LDG.E R23, desc[UR4][R2.64+0x10] ;  /* 0x0000100402177981 */ /* 0x000f28000c1e1900 */
[----:B------:R-:W4:Y:S04]  /*0820*/  LDG.E R22, desc[UR4][R2.64+0x14] ;  /* 0x0000140402167981 */ /* 0x000f28000c1e1900 */
[----:B------:R-:W4:Y:S01]  /*0830*/  LDG.E R17, desc[UR4][R2.64+0x18] ;  /* 0x0000180402117981 */ /* 0x000f22000c1e1900 */
[----:B--2---:R-:W-:-:S04]  /*0840*/  FFMA R13, R12, R13, R29 ;  /* 0x0000000d0c0d7223 */ /* 0x004fc8000000001d */
[----:B---3--:R-:W-:-:S04]  /*0850*/  FFMA R13, R14, R15, R13 ;  /* 0x0000000f0e0d7223 */ /* 0x008fc8000000000d */
[----:B-----5:R-:W-:Y:S01]  /*0860*/  FFMA R20, R20, R21, R13 ;  /* 0x0000001514147223 */ /* 0x020fe2000000000d */
[----:B------:R-:W-:-:S03]  /*0870*/  IADD3 R19, PT, PT, R19, 0x8, RZ ;  /* 0x0000000813137810 */ /* 0x000fc60007ffe0ff */
[----:B----4-:R-:W-:-:S04]  /*0880*/  FFMA R23, R23, R24, R20 ;  /* 0x0000001817177223 */ /* 0x010fc80000000014 */
[----:B------:R-:W-:-:S04]  /*0890*/  FFMA R22, R22, R27, R23 ;  /* 0x0000001b16167223 */ /* 0x000fc80000000017 */
[----:B------:R-:W-:-:S04]  /*08a0*/  FFMA R22, R17, R26, R22 ;  /* 0x0000001a11167223 */ /* 0x000fc80000000016 */
[----:B------:R-:W-:-:S07]  /*08b0*/  FFMA R17, R25, R28, R22 ;  /* 0x0000001c19117223 */ /* 0x000fce0000000016 */
.L_x_41:
[----:B------:R-:W-:Y:S05]  /*08c0*/  @!P3 BRA `(.L_x_40) ;  /* 0x0000000000e8b947 */ /* 0x000fea0003800000 */
[----:B------:R-:W-:Y:S01]  /*08d0*/  ISETP.NE.AND P3, PT, R9, RZ, PT ;  /* 0x000000ff0900720c */ /* 0x000fe20003f65270 */
[----:B------:R-:W-:-:S12]  /*08e0*/  @!P2 BRA `(.L_x_42) ;  /* 0x000000000070a947 */ /* 0x000fd80003800000 */
[----:B------:R-:W1:Y:S01]  /*08f0*/  LDC.64 R14, c[0x0][0x380] ;  /* 0x0000e000ff0e7b82 */ /* 0x000e620000000a00 */
[----:B------:R-:W2:Y:S01]  /*0900*/  LDCU.128 UR8, c[0x0][0x380] ;  /* 0x00007000ff0877ac */ /* 0x000ea20008000c00 */
[CC--:B------:R-:W-:Y:S01]  /*0910*/  IADD3 R22, P5, PT, R10.reuse, R19.reuse, RZ ;  /* 0x000000130a167210 */ /* 0x0c0fe20007fbe0ff */
[C---:B------:R-:W-:Y:S01]  /*0920*/  IMAD.IADD R3, R7.reuse, 0x1, R19 ;  /* 0x0000000107037824 */ /* 0x040fe200078e0213 */
[-C--:B------:R-:W-:Y:S02]  /*0930*/  IADD3 R5, PT, PT, R10, R19.reuse, RZ ;  /* 0x000000130a057210 */ /* 0x080fe40007ffe0ff */
[----:B------:R-:W-:Y:S01]  /*0940*/  IADD3 R20, P6, PT, R7, R19, RZ ;  /* 0x0000001307147210 */ /* 0x000fe20007fde0ff */
[----:B------:R-:W-:Y:S01]  /*0950*/  IMAD.X R23, RZ, RZ, RZ, P5 ;  /* 0x000000ffff177224 */ /* 0x000fe200028e06ff */
[----:B------:R-:W3:Y:S02]  /*0960*/  LDC.64 R12, c[0x0][0x388] ;  /* 0x0000e200ff0c7b82 */ /* 0x000ee40000000a00 */
[----:B------:R-:W-:-:S02]  /*0970*/  IADD3.X R21, PT, PT, RZ, RZ, RZ, P6, !PT ;  /* 0x000000ffff157210 */ /* 0x000fc400037fe4ff */
[----:B--2---:R-:W-:Y:S02]  /*0980*/  LEA R4, P4, R20, UR8, 0x2 ;  /* 0x0000000814047c11 */ /* 0x004fe4000f8810ff */
[----:B------:R-:W-:Y:S01]  /*0990*/  LEA R2, P6, R22, UR10, 0x2 ;  /* 0x0000000a16027c11 */ /* 0x000fe2000f8c10ff */
[----:B-1----:R-:W-:-:S03]  /*09a0*/  IMAD.WIDE.U32 R14, R3, 0x4, R14 ;  /* 0x00000004030e7825 */ /* 0x002fc600078e000e */
[----:B------:R-:W-:-:S03]  /*09b0*/  LEA.HI.X R3, R22, UR11, R23, 0x2, P6 ;  /* 0x0000000b16037c11 */ /* 0x000fc6000b0f1417 */
[----:B0-----:R-:W2:Y:S01]  /*09c0*/  LDG.E R14, desc[UR4][R14.64] ;  /* 0x000000040e0e7981 */ /* 0x001ea2000c1e1900 */
[----:B---3--:R-:W-:Y:S01]  /*09d0*/  IMAD.WIDE.U32 R12, R5, 0x4, R12 ;  /* 0x00000004050c7825 */ /* 0x008fe200078e000c */
[----:B------:R-:W-:Y:S02]  /*09e0*/  LEA.HI.X R5, R20, UR9, R21, 0x2, P4 ;  /* 0x0000000914057c11 */ /* 0x000fe4000a0f1415 */
[----:B------:R-:W3:Y:S04]  /*09f0*/  LDG.E R23, desc[UR4][R2.64+0x8] ;  /* 0x0000080402177981 */ /* 0x000ee8000c1e1900 */
[----:B------:R-:W2:Y:S04]  /*0a00*/  LDG.E R12, desc[UR4][R12.64] ;  /* 0x000000040c0c7981 */ /* 0x000ea8000c1e1900 */
[----:B------:R-:W4:Y:S04]  /*0a10*/  LDG.E R20, desc[UR4][R4.64+0x4] ;  /* 0x0000040404147981 */ /* 0x000f28000c1e1900 */
[----:B------:R-:W4:Y:S04]  /*0a20*/  LDG.E R21, desc[UR4][R2.64+0x4] ;  /* 0x0000040402157981 */ /* 0x000f28000c1e1900 */
[----:B------:R-:W3:Y:S04]  /*0a30*/  LDG.E R22, desc[UR4][R4.64+0x8] ;  /* 0x0000080404167981 */ /* 0x000ee8000c1e1900 */
[----:B------:R-:W5:Y:S04]  /*0a40*/  LDG.E R24, desc[UR4][R4.64+0xc] ;  /* 0x00000c0404187981 */ /* 0x000f68000c1e1900 */
[----:B------:R-:W5:Y:S01]  /*0a50*/  LDG.E R25, desc[UR4][R2.64+0xc] ;  /* 0x00000c0402197981 */ /* 0x000f62000c1e1900 */
[----:B------:R-:W-:Y:S01]  /*0a60*/  IADD3 R19, PT, PT, R19, 0x4, RZ ;  /* 0x0000000413137810 */ /* 0x000fe20007ffe0ff */
[----:B--2---:R-:W-:-:S04]  /*0a70*/  FFMA R17, R14, R12, R17 ;  /* 0x0000000c0e117223 */ /* 0x004fc80000000011 */
[----:B----4-:R-:W-:-:S04]  /*0a80*/  FFMA R17, R20, R21, R17 ;  /* 0x0000001514117223 */ /* 0x010fc80000000011 */
[----:B---3--:R-:W-:-:S04]  /*0a90*/  FFMA R17, R22, R23, R17 ;  /* 0x0000001716117223 */ /* 0x008fc80000000011 */
[----:B-----5:R-:W-:-:S07]  /*0aa0*/  FFMA R17, R24, R25, R17 ;  /* 0x0000001918117223 */ /* 0x020fce0000000011 */
.L_x_42:
[----:B------:R-:W-:Y:S05]  /*0ab0*/  @!P3 BRA `(.L_x_40) ;  /* 0x00000000006cb947 */ /* 0x000fea0003800000 */
[----:B------:R-:W1:Y:S01]  /*0ac0*/  LDC.64 R4, c[0x0][0x380] ;  /* 0x0000e000ff047b82 */ /* 0x000e620000000a00 */
[----:B------:R-:W-:Y:S01]  /*0ad0*/  IADD3 R13, PT, PT, R7, R19, RZ ;  /* 0x00000013070d7210 */ /* 0x000fe20007ffe0ff */
[----:B------:R-:W-:-:S06]  /*0ae0*/  IMAD.IADD R15, R10, 0x1, R19 ;  /* 0x000000010a0f7824 */ /* 0x000fcc00078e0213 */
[----:B------:R-:W2:Y:S01]  /*0af0*/  LDC.64 R2, c[0x0][0x388] ;  /* 0x0000e200ff027b82 */ /* 0x000ea20000000a00 */
[----:B-1----:R-:W-:-:S06]  /*0b00*/  IMAD.WIDE.U32 R4, R13, 0x4, R4 ;  /* 0x000000040d047825 */ /* 0x002fcc00078e0004 */
[----:B0-----:R-:W3:Y:S01]  /*0b10*/  LDG.E R4, desc[UR4][R4.64] ;  /* 0x0000000404047981 */ /* 0x001ee2000c1e1900 */
[----:B--2---:R-:W-:-:S06]  /*0b20*/  IMAD.WIDE.U32 R2, R15, 0x4, R2 ;  /* 0x000000040f027825 */ /* 0x004fcc00078e0002 */
[----:B------:R-:W3:Y:S01]  /*0b30*/  LDG.E R2, desc[UR4][R2.64] ;  /* 0x0000000402027981 */ /* 0x000ee2000c1e1900 */
[----:B------:R-:W-:Y:S01]  /*0b40*/  ISETP.NE.AND P3, PT, R9, 0x1, PT ;  /* 0x000000010900780c */ /* 0x000fe20003f65270 */
[----:B---3--:R-:W-:-:S12]  /*0b50*/  FFMA R17, R4, R2, R17 ;  /* 0x0000000204117223 */ /* 0x008fd80000000011 */
[----:B------:R-:W-:Y:S05]  /*0b60*/  @!P3 BRA `(.L_x_40) ;  /* 0x000000000040b947 */ /* 0x000fea0003800000 */
[----:B------:R-:W0:Y:S01]  /*0b70*/  LDCU.128 UR8, c[0x0][0x380] ;  /* 0x00007000ff0877ac */ /* 0x000e220008000c00 */
[-C--:B------:R-:W-:Y:S02]  /*0b80*/  IADD3 R5, P5, PT, R7, R19.reuse, RZ ;  /* 0x0000001307057210 */ /* 0x080fe40007fbe0ff */
[----:B------:R-:W-:Y:S02]  /*0b90*/  IADD3 R10, P6, PT, R10, R19, RZ ;  /* 0x000000130a0a7210 */ /* 0x000fe40007fde0ff */
[----:B------:R-:W-:Y:S02]  /*0ba0*/  IADD3.X R12, PT, PT, RZ, RZ, RZ, P5, !PT ;  /* 0x000000ffff0c7210 */ /* 0x000fe40002ffe4ff */
[----:B------:R-:W-:Y:S02]  /*0bb0*/  IADD3.X R3, PT, PT, RZ, RZ, RZ, P6, !PT ;  /* 0x000000ffff037210 */ /* 0x000fe400037fe4ff */
[----:B------:R-:W-:Y:S02]  /*0bc0*/  ISETP.NE.AND P5, PT, R9, 0x2, PT ;  /* 0x000000020900780c */ /* 0x000fe40003fa5270 */
[----:B0-----:R-:W-:-:S02]  /*0bd0*/  LEA R4, P3, R5, UR8, 0x2 ;  /* 0x0000000805047c11 */ /* 0x001fc4000f8610ff */
[C---:B------:R-:W-:Y:S02]  /*0be0*/  LEA R2, P4, R10.reuse, UR10, 0x2 ;  /* 0x0000000a0a027c11 */ /* 0x040fe4000f8810ff */
        /* <DEDUP_REMOVED lines=8> */
.L_x_40:
[----:B------:R-:W1:Y:S01]  /*0c70*/  LDCU UR7, c[0x0][0x3a8] ;  /* 0x00007500ff0777ac */ /* 0x000e620008000800 */
[----:B------:R-:W2:Y:S01]  /*0c80*/  LDC.64 R2, c[0x0][0x3a0] ;  /* 0x0000e800ff027b82 */ /* 0x000ea20000000a00 */
[----:B------:R-:W-:Y:S01]  /*0c90*/  ISETP.NE.AND P3, PT, R11, R0, PT ;  /* 0x000000000b00720c */ /* 0x000fe20003f65270 */
[----:B------:R-:W3:Y:S01]  /*0ca0*/  LDCU UR6, c[0x0][0x3b0] ;  /* 0x00007600ff0677ac */ /* 0x000ee20008000800 */
[----:B-1----:R-:W-:-:S04]  /*0cb0*/  IMAD.U32 R13, RZ, RZ, UR7 ;  /* 0x00000007ff0d7e24 */ /* 0x002fc8000f8e00ff */
[----:B------:R-:W-:Y:S02]  /*0cc0*/  IMAD R5, R0, R13, R11 ;  /* 0x0000000d00057224 */ /* 0x000fe400078e020b */
[----:B---3--:R-:W-:Y:S02]  /*0cd0*/  FMUL R17, R17, UR6 ;  /* 0x0000000611117c20 */ /* 0x008fe40008400000 */
[----:B--2---:R-:W-:-:S03]  /*0ce0*/  IMAD.WIDE R2, R5, 0x4, R2 ;  /* 0x0000000405027825 */ /* 0x004fc600078e0202 */
[----:B------:R-:W-:Y:S02]  /*0cf0*/  FMNMX R6, R17, R6, !PT ;  /* 0x0000000611067209 */ /* 0x000fe40007800000 */
[----:B0-----:R0:W-:Y:S01]  /*0d00*/  STG.E desc[UR4][R2.64], R17 ;  /* 0x0000001102007986 */ /* 0x0011e2000c101904 */
[----:B------:R-:W-:Y:S05]  /*0d10*/  @!P3 BRA `(.L_x_43) ;  /* 0x000000000008b947 */ /* 0x000fea0003800000 */
[----:B------:R-:W-:Y:S01]  /*0d20*/  IADD3 R11, PT, PT, R11, 0x1, RZ ;  /* 0x000000010b0b7810 */ /* 0x000fe20007ffe0ff */
[----:B------:R-:W-:Y:S06]  /*0d30*/  BRA `(.L_x_44) ;  /* 0xfffffff4002c7947 */ /* 0x000fec000383ffff */
.L_x_43:
[----:B------:R-:W-:Y:S05]  /*0d40*/  BSYNC.RECONVERGENT B1 ;  /* 0x0000000000017941 */ /* 0x000fea0003800200 */
.L_x_37:
[----:B------:R-:W-:Y:S05]  /*0d50*/  BRA `(.L_x_35) ;  /* 0x0000000000f07947 */ /* 0x000fea0003800000 */
.L_x_36:
[----:B------:R-:W1:Y:S01]  /*0d60*/  LDCU UR6, c[0x0][0x3b0] ;  /* 0x00007600ff0677ac */ /* 0x000e620008000800 */
[C---:B------:R-:W-:Y:S01]  /*0d70*/  ISETP.GE.U32.AND P0, PT, R0.reuse, 0x7, PT ;  /* 0x000000070000780c */ /* 0x040fe20003f06070 */
[----:B------:R-:W-:Y:S01]  /*0d80*/  BSSY.RECONVERGENT B1, `(.L_x_45) ;  /* 0x000001a000017945 */ /* 0x000fe20003800200 */
[----:B------:R-:W-:Y:S01]  /*0d90*/  IADD3 R2, PT, PT, R0, 0x1, RZ ;  /* 0x0000000100027810 */ /* 0x000fe20007ffe0ff */
[----:B------:R-:W-:Y:S01]  /*0da0*/  IMAD.MOV.U32 R6, RZ, RZ, -0x800000 ;  /* 0xff800000ff067424 */ /* 0x000fe200078e00ff */
[----:B------:R-:W-:Y:S02]  /*0db0*/  MOV R7, RZ ;  /* 0x000000ff00077202 */ /* 0x000fe40000000f00 */
[----:B------:R-:W-:-:S04]  /*0dc0*/  LOP3.LUT R11, R2, 0x7, RZ, 0xc0, !PT ;  /* 0x00000007020b7812 */ /* 0x000fc800078ec0ff */
[----:B------:R-:W-:Y:S01]  /*0dd0*/  ISETP.NE.AND P1, PT, R11, RZ, PT ;  /* 0x000000ff0b00720c */ /* 0x000fe20003f25270 */
[----:B-1----:R-:W-:Y:S02]  /*0de0*/  FMUL R3, RZ, UR6 ;  /* 0x00000006ff037c20 */ /* 0x002fe40008400000 */
[----:B------:R-:W-:Y:S10]  /*0df0*/  @!P0 BRA `(.L_x_46) ;  /* 0x0000000000488947 */ /* 0x000ff40003800000 */
[----:B------:R-:W1:Y:S01]  /*0e00*/  LDC.64 R8, c[0x0][0x3a0] ;  /* 0x0000e800ff087b82 */ /* 0x000e620000000a00 */
[----:B------:R-:W-:Y:S01]  /*0e10*/  LOP3.LUT R7, R2, 0x7ffffff8, RZ, 0xc0, !PT ;  /* 0x7ffffff802077812 */ /* 0x000fe200078ec0ff */
[----:B------:R-:W-:Y:S01]  /*0e20*/  IMAD.MOV.U32 R10, RZ, RZ, RZ ;  /* 0x000000ffff0a7224 */ /* 0x000fe200078e00ff */
[----:B------:R-:W-:-:S07]  /*0e30*/  MOV R6, 0xff800000 ;  /* 0xff80000000067802 */ /* 0x000fce0000000f00 */
.L_x_47:
[----:B--2---:R-:W-:Y:S01]  /*0e40*/  IMAD R5, R0, R13, R10 ;  /* 0x0000000d00057224 */ /* 0x004fe200078e020a */
[----:B------:R-:W-:Y:S02]  /*0e50*/  IADD3 R10, PT, PT, R10, 0x8, RZ ;  /* 0x000000080a0a7810 */ /* 0x000fe40007ffe0ff */
[----:B------:R-:W-:Y:S01]  /*0e60*/  FMNMX R6, R3, R6, !PT ;  /* 0x0000000603067209 */ /* 0x000fe20007800000 */
[----:B-1----:R-:W-:Y:S01]  /*0e70*/  IMAD.WIDE R4, R5, 0x4, R8 ;  /* 0x0000000405047825 */ /* 0x002fe200078e0208 */
[----:B------:R-:W-:-:S04]  /*0e80*/  ISETP.NE.AND P0, PT, R10, R7, PT ;  /* 0x000000070a00720c */ /* 0x000fc80003f05270 */
[----:B0-----:R2:W-:Y:S04]  /*0e90*/  STG.E desc[UR4][R4.64], R3 ;  /* 0x0000000304007986 */ /* 0x0015e8000c101904 */
        /* <DEDUP_REMOVED lines=8> */
.L_x_46:
[----:B0-----:R-:W-:Y:S05]  /*0f20*/  BSYNC.RECONVERGENT B1 ;  /* 0x0000000000017941 */ /* 0x001fea0003800200 */
.L_x_45:
[----:B------:R-:W-:Y:S05]  /*0f30*/  @!P1 BRA `(.L_x_35) ;  /* 0x0000000000789947 */ /* 0x000fea0003800000 */
[----:B------:R-:W-:Y:S01]  /*0f40*/  ISETP.GE.U32.AND P0, PT, R11, 0x4, PT ;  /* 0x000000040b00780c */ /* 0x000fe20003f06070 */
[----:B------:R-:W-:Y:S01]  /*0f50*/  BSSY.RECONVERGENT B1, `(.L_x_48) ;  /* 0x000000c000017945 */ /* 0x000fe20003800200 */
[----:B------:R-:W-:-:S11]  /*0f60*/  LOP3.LUT P1, R2, R2, 0x3, RZ, 0xc0, !PT ;  /* 0x0000000302027812 */ /* 0x000fd6000782c0ff */
[----:B------:R-:W-:Y:S05]  /*0f70*/  @!P0 BRA `(.L_x_49) ;  /* 0x0000000000248947 */ /* 0x000fea0003800000 */
[----:B--2---:R-:W0:Y:S01]  /*0f80*/  LDC.64 R4, c[0x0][0x3a0] ;  /* 0x0000e800ff047b82 */ /* 0x004e220000000a00 */
[----:B------:R-:W-:Y:S01]  /*0f90*/  IMAD R9, R0, R13, R7 ;  /* 0x0000000d00097224 */ /* 0x000fe200078e0207 */
[----:B------:R-:W-:Y:S02]  /*0fa0*/  FMNMX R6, R6, R3, !PT ;  /* 0x0000000306067209 */ /* 0x000fe40007800000 */
[----:B------:R-:W-:Y:S01]  /*0fb0*/  IADD3 R7, PT, PT, R7, 0x4, RZ ;  /* 0x0000000407077810 */ /* 0x000fe20007ffe0ff */
[----:B0-----:R-:W-:-:S05]  /*0fc0*/  IMAD.WIDE R4, R9, 0x4, R4 ;  /* 0x0000000409047825 */ /* 0x001fca00078e0204 */
[----:B------:R0:W-:Y:S04]  /*0fd0*/  STG.E desc[UR4][R4.64], R3 ;  /* 0x0000000304007986 */ /* 0x0001e8000c101904 */
[----:B------:R0:W-:Y:S04]  /*0fe0*/  STG.E desc[UR4][R4.64+0x4], R3 ;  /* 0x0000040304007986 */ /* 0x0001e8000c101904 */
[----:B------:R0:W-:Y:S04]  /*0ff0*/  STG.E desc[UR4][R4.64+0x8], R3 ;  /* 0x0000080304007986 */ /* 0x0001e8000c101904 */
[----:B------:R0:W-:Y:S02]  /*1000*/  STG.E desc[UR4][R4.64+0xc], R3 ;  /* 0x00000c0304007986 */ /* 0x0001e4000c101904 */
.L_x_49:
[----:B------:R-:W-:Y:S05]  /*1010*/  BSYNC.RECONVERGENT B1 ;  /* 0x0000000000017941 */ /* 0x000fea0003800200 */
.L_x_48:
[----:B------:R-:W-:Y:S05]  /*1020*/  @!P1 BRA `(.L_x_35) ;  /* 0x00000000003c9947 */ /* 0x000fea0003800000 */
[----:B0-2---:R-:W-:Y:S02]  /*1030*/  LOP3.LUT R4, R0, 0x1, RZ, 0xc0, !PT ;  /* 0x0000000100047812 */ /* 0x005fe400078ec0ff */
[----:B------:R-:W-:Y:S02]  /*1040*/  ISETP.NE.AND P0, PT, R2, 0x1, PT ;  /* 0x000000010200780c */ /* 0x000fe40003f05270 */
[----:B------:R-:W-:-:S11]  /*1050*/  ISETP.NE.U32.AND P1, PT, R4, 0x1, PT ;  /* 0x000000010400780c */ /* 0x000fd60003f25070 */
[----:B------:R-:W0:Y:S01]  /*1060*/  @P0 LDC.64 R4, c[0x0][0x3a0] ;  /* 0x0000e800ff040b82 */ /* 0x000e220000000a00 */
[----:B------:R-:W-:Y:S01]  /*1070*/  @P0 IMAD R9, R0, R13, R7 ;  /* 0x0000000d00090224 */ /* 0x000fe200078e0207 */
[----:B------:R-:W-:Y:S01]  /*1080*/  @P0 FMNMX R6, R6, R3, !PT ;  /* 0x0000000306060209 */ /* 0x000fe20007800000 */
[----:B------:R-:W-:-:S03]  /*1090*/  @P0 VIADD R7, R7, 0x2 ;  /* 0x0000000207070836 */ /* 0x000fc60000000000 */
[----:B------:R-:W-:Y:S01]  /*10a0*/  @P1 FMNMX R6, R6, R3, !PT ;  /* 0x0000000306061209 */ /* 0x000fe20007800000 */
[----:B------:R-:W-:Y:S01]  /*10b0*/  @P1 IMAD R7, R0, R13, R7 ;  /* 0x0000000d00071224 */ /* 0x000fe200078e0207 */
[----:B------:R-:W1:Y:S01]  /*10c0*/  @P1 LDC.64 R10, c[0x0][0x3a0] ;  /* 0x0000e800ff0a1b82 */ /* 0x000e620000000a00 */
[----:B0-----:R-:W-:-:S05]  /*10d0*/  @P0 IMAD.WIDE R8, R9, 0x4, R4 ;  /* 0x0000000409080825 */ /* 0x001fca00078e0204 */
[----:B------:R3:W-:Y:S01]  /*10e0*/  @P0 STG.E desc[UR4][R8.64], R3 ;  /* 0x0000000308000986 */ /* 0x0007e2000c101904 */
[----:B-1----:R-:W-:-:S03]  /*10f0*/  @P1 IMAD.WIDE R4, R7, 0x4, R10 ;  /* 0x0000000407041825 */ /* 0x002fc600078e020a */
[----:B------:R3:W-:Y:S04]  /*1100*/  @P0 STG.E desc[UR4][R8.64+0x4], R3 ;  /* 0x0000040308000986 */ /* 0x0007e8000c101904 */
[----:B------:R3:W-:Y:S02]  /*1110*/  @P1 STG.E desc[UR4][R4.64], R3 ;  /* 0x0000000304001986 */ /* 0x0007e4000c101904 */
.L_x_35:
[----:B0-----:R-:W-:Y:S05]  /*1120*/  BSYNC.RECONVERGENT B0 ;  /* 0x0000000000007941 */ /* 0x001fea0003800200 */
.L_x_34:
[----:B------:R-:W-:Y:S01]  /*1130*/  ISETP.GE.AND P2, PT, R0, RZ, PT ;  /* 0x000000ff0000720c */ /* 0x000fe20003f46270 */
[----:B------:R-:W-:Y:S01]  /*1140*/  BSSY.RECONVERGENT B0, `(.L_x_50) ;  /* 0x000005e000007945 */ /* 0x000fe20003800200 */
[----:B--23--:R-:W-:-:S11]  /*1150*/  HFMA2 R3, -RZ, RZ, 0, 0 ;  /* 0x00000000ff037431 */ /* 0x00cfd600000001ff */
[----:B------:R-:W-:Y:S05]  /*1160*/  @!P2 BRA `(.L_x_51) ;  /* 0x00000004006ca947 */ /* 0x000fea0003800000 */
[C---:B------:R-:W-:Y:S01]  /*1170*/  ISETP.GE.U32.AND P0, PT, R0.reuse, 0x3, PT ;  /* 0x000000030000780c */ /* 0x040fe20003f06070 */
[----:B------:R-:W-:Y:S01]  /*1180*/  BSSY.RECONVERGENT B1, `(.L_x_52) ;  /* 0x0000042000017945 */ /* 0x000fe20003800200 */
[----:B------:R-:W-:Y:S01]  /*1190*/  IADD3 R8, PT, PT, R0, 0x1, RZ ;  /* 0x0000000100087810 */ /* 0x000fe20007ffe0ff */
[----:B------:R-:W-:Y:S01]  /*11a0*/  IMAD.MOV.U32 R3, RZ, RZ, RZ ;  /* 0x000000ffff037224 */ /* 0x000fe200078e00ff */
[----:B------:R-:W-:Y:S02]  /*11b0*/  MOV R7, RZ ;  /* 0x000000ff00077202 */ /* 0x000fe40000000f00 */
[----:B------:R-:W-:-:S04]  /*11c0*/  LOP3.LUT R2, R8, 0x3, RZ, 0xc0, !PT ;  /* 0x0000000308027812 */ /* 0x000fc800078ec0ff */
[----:B------:R-:W-:-:S03]  /*11d0*/  ISETP.NE.AND P1, PT, R2, RZ, PT ;  /* 0x000000ff0200720c */ /* 0x000fc60003f25270 */
[----:B------:R-:W-:Y:S10]  /*11e0*/  @!P0 BRA `(.L_x_53) ;  /* 0x0000000000ec8947 */ /* 0x000ff40003800000 */
[----:B------:R-:W0:Y:S01]  /*11f0*/  LDC.64 R4, c[0x0][0x3a0] ;  /* 0x0000e800ff047b82 */ /* 0x000e220000000a00 */
[----:B------:R-:W-:Y:S01]  /*1200*/  LOP3.LUT R7, R8, 0xfffffffc, RZ, 0xc0, !PT ;  /* 0xfffffffc08077812 */ /* 0x000fe200078ec0ff */
[----:B------:R-:W-:Y:S01]  /*1210*/  IMAD.MOV.U32 R10, RZ, RZ, RZ ;  /* 0x000000ffff0a7224 */ /* 0x000fe200078e00ff */
[----:B------:R-:W-:-:S07]  /*1220*/  MOV R3, RZ ;  /* 0x000000ff00037202 */ /* 0x000fce0000000f00 */
.L_x_54:
[----:B---3--:R-:W-:-:S04]  /*1230*/  IMAD R9, R0, R13, R10 ;  /* 0x0000000d00097224 */ /* 0x008fc800078e020a */
[----:B0-----:R-:W-:-:S05]  /*1240*/  IMAD.WIDE R8, R9, 0x4, R4 ;  /* 0x0000000409087825 */ /* 0x001fca00078e0204 */
[----:B------:R-:W2:Y:S04]  /*1250*/  LDG.E R15, desc[UR4][R8.64] ;  /* 0x00000004080f7981 */ /* 0x000ea8000c1e1900 */
[----:B------:R-:W3:Y:S04]  /*1260*/  LDG.E R17, desc[UR4][R8.64+0x4] ;  /* 0x0000040408117981 */ /* 0x000ee8000c1e1900 */
[----:B------:R-:W4:Y:S04]  /*1270*/  LDG.E R19, desc[UR4][R8.64+0x8] ;  /* 0x0000080408137981 */ /* 0x000f28000c1e1900 */
[----:B------:R-:W5:Y:S01]  /*1280*/  LDG.E R25, desc[UR4][R8.64+0xc] ;  /* 0x00000c0408197981 */ /* 0x000f62000c1e1900 */
[----:B------:R-:W-:Y:S01]  /*1290*/  HFMA2 R11, -RZ, RZ, 0.96630859375, -0.0022525787353515625 ;  /* 0x3bbb989dff0b7431 */ /* 0x000fe200000001ff */
[----:B------:R-:W-:-:S02]  /*12a0*/  MOV R16, 0x437c0000 ;  /* 0x437c000000107802 */ /* 0x000fc40000000f00 */
[----:B------:R-:W-:-:S04]  /*12b0*/  IADD3 R10, PT, PT, R10, 0x4, RZ ;  /* 0x000000040a0a7810 */ /* 0x000fc80007ffe0ff */
[----:B------:R-:W-:Y:S01]  /*12c0*/  ISETP.NE.AND P0, PT, R10, R7, PT ;  /* 0x000000070a00720c */ /* 0x000fe20003f05270 */
[----:B--2---:R-:W-:-:S04]  /*12d0*/  FADD R20, R15, -R6 ;  /* 0x800000060f147221 */ /* 0x004fc80000000000 */
[----:B------:R-:W-:Y:S01]  /*12e0*/  FFMA.SAT R15, R20, R11, 0.5 ;  /* 0x3f000000140f7423 */ /* 0x000fe2000000200b */
[----:B---3--:R-:W-:-:S03]  /*12f0*/  FADD R18, R17, -R6 ;  /* 0x8000000611127221 */ /* 0x008fc60000000000 */
[-C--:B------:R-:W-:Y:S01]  /*1300*/  FFMA.RM R12, R15, R16.reuse, 12582913 ;  /* 0x4b4000010f0c7423 */ /* 0x080fe20000004010 */
[-C--:B------:R-:W-:Y:S01]  /*1310*/  FFMA.SAT R15, R18, R11.reuse, 0.5 ;  /* 0x3f000000120f7423 */ /* 0x080fe2000000200b */
[----:B----4-:R-:W-:Y:S02]  /*1320*/  FADD R14, R19, -R6 ;  /* 0x80000006130e7221 */ /* 0x010fe40000000000 */
[----:B------:R-:W-:Y:S01]  /*1330*/  FADD R17, R12, -12583039 ;  /* 0xcb40007f0c117421 */ /* 0x000fe20000000000 */
[----:B------:R-:W-:Y:S01]  /*1340*/  FFMA.RM R15, R15, R16, 12582913 ;  /* 0x4b4000010f0f7423 */ /* 0x000fe20000004010 */
[----:B------:R-:W-:Y:S01]  /*1350*/  FFMA.SAT R23, R14, R11, 0.5 ;  /* 0x3f0000000e177423 */ /* 0x000fe2000000200b */
[----:B------:R-:W-:Y:S02]  /*1360*/  IMAD.SHL.U32 R12, R12, 0x800000, RZ ;  /* 0x008000000c0c7824 */ /* 0x000fe400078e00ff */
[----:B------:R-:W-:Y:S01]  /*1370*/  FFMA R17, R20, 1.4426950216293334961, -R17 ;  /* 0x3fb8aa3b14117823 */ /* 0x000fe20000000811 */
[----:B------:R-:W-:-:S03]  /*1380*/  FADD R21, R15, -12583039 ;  /* 0xcb40007f0f157421 */ /* 0x000fc60000000000 */
[----:B------:R-:W-:Y:S01]  /*1390*/  FFMA R19, R20, 1.925963033500011079e-08, R17 ;  /* 0x32a5706014137823 */ /* 0x000fe20000000011 */
[----:B-----5:R-:W-:Y:S01]  /*13a0*/  FADD R20, R25, -R6 ;  /* 0x8000000619147221 */ /* 0x020fe20000000000 */
[-C--:B------:R-:W-:Y:S01]  /*13b0*/  FFMA.RM R17, R23, R16.reuse, 12582913 ;  /* 0x4b40000117117423 */ /* 0x080fe20000004010 */
[----:B------:R-:W-:Y:S02]  /*13c0*/  FFMA R21, R18, 1.4426950216293334961, -R21 ;  /* 0x3fb8aa3b12157823 */ /* 0x000fe40000000815 */
[----:B------:R-:W-:Y:S01]  /*13d0*/  FFMA.SAT R25, R20, R11, 0.5 ;  /* 0x3f00000014197423 */ /* 0x000fe2000000200b */
[----:B------:R-:W-:Y:S01]  /*13e0*/  FADD R23, R17, -12583039 ;  /* 0xcb40007f11177421 */ /* 0x000fe20000000000 */
[----:B------:R-:W-:Y:S01]  /*13f0*/  FFMA R11, R18, 1.925963033500011079e-08, R21 ;  /* 0x32a57060120b7823 */ /* 0x000fe20000000015 */
[----:B------:R-:W0:Y:S01]  /*1400*/  MUFU.EX2 R19, R19 ;  /* 0x0000001300137308 */ /* 0x000e220000000800 */
[----:B------:R-:W-:Y:S01]  /*1410*/  FFMA.RM R16, R25, R16, 12582913 ;  /* 0x4b40000119107423 */ /* 0x000fe20000004010 */
[----:B------:R-:W-:Y:S01]  /*1420*/  FFMA R23, R14, 1.4426950216293334961, -R23 ;  /* 0x3fb8aa3b0e177823 */ /* 0x000fe20000000817 */
[----:B------:R-:W-:-:S02]  /*1430*/  SHF.L.U32 R17, R17, 0x17, RZ ;  /* 0x0000001711117819 */ /* 0x000fc400000006ff */
[----:B------:R-:W-:Y:S01]  /*1440*/  FADD R21, R16, -12583039 ;  /* 0xcb40007f10157421 */ /* 0x000fe20000000000 */
[----:B------:R-:W-:Y:S01]  /*1450*/  FFMA R23, R14, 1.925963033500011079e-08, R23 ;  /* 0x32a570600e177823 */ /* 0x000fe20000000017 */
[----:B------:R-:W-:Y:S01]  /*1460*/  SHF.L.U32 R14, R15, 0x17, RZ ;  /* 0x000000170f0e7819 */ /* 0x000fe200000006ff */
[----:B------:R-:W1:Y:S01]  /*1470*/  MUFU.EX2 R11, R11 ;  /* 0x0000000b000b7308 */ /* 0x000e620000000800 */
[----:B------:R-:W-:Y:S01]  /*1480*/  FFMA R21, R20, 1.4426950216293334961, -R21 ;  /* 0x3fb8aa3b14157823 */ /* 0x000fe20000000815 */
[----:B------:R-:W-:-:S03]  /*1490*/  IMAD.SHL.U32 R16, R16, 0x800000, RZ ;  /* 0x0080000010107824 */ /* 0x000fc600078e00ff */
[----:B------:R-:W-:-:S03]  /*14a0*/  FFMA R21, R20, 1.925963033500011079e-08, R21 ;  /* 0x32a5706014157823 */ /* 0x000fc60000000015 */
[----:B------:R-:W2:Y:S01]  /*14b0*/  MUFU.EX2 R18, R23 ;  /* 0x0000001700127308 */ /* 0x000ea20000000800 */
[----:B0-----:R-:W-:-:S04]  /*14c0*/  FMUL R12, R12, R19 ;  /* 0x000000130c0c7220 */ /* 0x001fc80000400000 */
[----:B------:R-:W-:Y:S01]  /*14d0*/  FADD R3, R12, R3 ;  /* 0x000000030c037221 */ /* 0x000fe20000000000 */
[----:B------:R3:W-:Y:S02]  /*14e0*/  STG.E desc[UR4][R8.64], R12 ;  /* 0x0000000c08007986 */ /* 0x0007e4000c101904 */
[----:B------:R-:W0:Y:S01]  /*14f0*/  MUFU.EX2 R21, R21 ;  /* 0x0000001500157308 */ /* 0x000e220000000800 */
[----:B-1----:R-:W-:-:S04]  /*1500*/  FMUL R11, R14, R11 ;  /* 0x0000000b0e0b7220 */ /* 0x002fc80000400000 */
[----:B------:R-:W-:Y:S01]  /*1510*/  FADD R3, R3, R11 ;  /* 0x0000000b03037221 */ /* 0x000fe20000000000 */
[----:B------:R3:W-:Y:S01]  /*1520*/  STG.E desc[UR4][R8.64+0x4], R11 ;  /* 0x0000040b08007986 */ /* 0x0007e2000c101904 */
[----:B--2---:R-:W-:-:S04]  /*1530*/  FMUL R17, R17, R18 ;  /* 0x0000001211117220 */ /* 0x004fc80000400000 */
[----:B------:R-:W-:Y:S01]  /*1540*/  FADD R3, R3, R17 ;  /* 0x0000001103037221 */ /* 0x000fe20000000000 */
[----:B------:R3:W-:Y:S01]  /*1550*/  STG.E desc[UR4][R8.64+0x8], R17 ;  /* 0x0000081108007986 */ /* 0x0007e2000c101904 */
[----:B0-----:R-:W-:-:S04]  /*1560*/  FMUL R16, R16, R21 ;  /* 0x0000001510107220 */ /* 0x001fc80000400000 */
[----:B------:R-:W-:Y:S01]  /*1570*/  FADD R3, R3, R16 ;  /* 0x0000001003037221 */ /* 0x000fe20000000000 */
[----:B------:R3:W-:Y:S01]  /*1580*/  STG.E desc[UR4][R8.64+0xc], R16 ;  /* 0x00000c1008007986 */ /* 0x0007e2000c101904 */
[----:B------:R-:W-:Y:S05]  /*1590*/  @P0 BRA `(.L_x_54) ;  /* 0xfffffffc00240947 */ /* 0x000fea000383ffff */
.L_x_53:
[----:B------:R-:W-:Y:S05]  /*15a0*/  BSYNC.RECONVERGENT B1 ;  /* 0x0000000000017941 */ /* 0x000fea0003800200 */
.L_x_52:
[----:B------:R-:W-:Y:S05]  /*15b0*/  @!P1 BRA `(.L_x_51) ;  /* 0x0000000000589947 */ /* 0x000fea0003800000 */
[----:B------:R-:W0:Y:S01]  /*15c0*/  LDC.64 R4, c[0x0][0x3a0] ;  /* 0x0000e800ff047b82 */ /* 0x000e220000000a00 */
[----:B---3--:R-:W-:-:S07]  /*15d0*/  HFMA2 R11, -RZ, RZ, 0, 0 ;  /* 0x00000000ff0b7431 */ /* 0x008fce00000001ff */
.L_x_55:
[----:B-1----:R-:W-:-:S04]  /*15e0*/  IMAD R9, R0, R13, R7 ;  /* 0x0000000d00097224 */ /* 0x002fc800078e0207 */
[----:B0-----:R-:W-:-:S05]  /*15f0*/  IMAD.WIDE R8, R9, 0x4, R4 ;  /* 0x0000000409087825 */ /* 0x001fca00078e0204 */
[----:B------:R-:W2:Y:S01]  /*1600*/  LDG.E R15, desc[UR4][R8.64] ;  /* 0x00000004080f7981 */ /* 0x000ea2000c1e1900 */
[----:B------:R-:W-:Y:S01]  /*1610*/  MOV R10, 0x3bbb989d ;  /* 0x3bbb989d000a7802 */ /* 0x000fe20000000f00 */
[----:B------:R-:W-:Y:S01]  /*1620*/  IMAD.MOV.U32 R17, RZ, RZ, 0x437c0000 ;  /* 0x437c0000ff117424 */ /* 0x000fe200078e00ff */
[----:B------:R-:W-:Y:S02]  /*1630*/  IADD3 R11, PT, PT, R11, 0x1, RZ ;  /* 0x000000010b0b7810 */ /* 0x000fe40007ffe0ff */
[----:B------:R-:W-:Y:S02]  /*1640*/  IADD3 R7, PT, PT, R7, 0x1, RZ ;  /* 0x0000000107077810 */ /* 0x000fe40007ffe0ff */
[----:B------:R-:W-:Y:S01]  /*1650*/  ISETP.NE.AND P0, PT, R11, R2, PT ;  /* 0x000000020b00720c */ /* 0x000fe20003f05270 */
[----:B--2---:R-:W-:-:S04]  /*1660*/  FADD R15, R15, -R6 ;  /* 0x800000060f0f7221 */ /* 0x004fc80000000000 */
[----:B------:R-:W-:-:S04]  /*1670*/  FFMA.SAT R10, R15, R10, 0.5 ;  /* 0x3f0000000f0a7423 */ /* 0x000fc8000000200a */
[----:B------:R-:W-:-:S04]  /*1680*/  FFMA.RM R10, R10, R17, 12582913 ;  /* 0x4b4000010a0a7423 */ /* 0x000fc80000004011 */
[C---:B------:R-:W-:Y:S01]  /*1690*/  FADD R12, R10.reuse, -12583039 ;  /* 0xcb40007f0a0c7421 */ /* 0x040fe20000000000 */
[----:B------:R-:W-:-:S03]  /*16a0*/  SHF.L.U32 R10, R10, 0x17, RZ ;  /* 0x000000170a0a7819 */ /* 0x000fc600000006ff */
[----:B------:R-:W-:-:S04]  /*16b0*/  FFMA R12, R15, 1.4426950216293334961, -R12 ;  /* 0x3fb8aa3b0f0c7823 */ /* 0x000fc8000000080c */
[----:B------:R-:W-:-:S04]  /*16c0*/  FFMA R12, R15, 1.925963033500011079e-08, R12 ;  /* 0x32a570600f0c7823 */ /* 0x000fc8000000000c */
[----:B------:R-:W0:Y:S02]  /*16d0*/  MUFU.EX2 R15, R12 ;  /* 0x0000000c000f7308 */ /* 0x000e240000000800 */
[----:B0-----:R-:W-:-:S04]  /*16e0*/  FMUL R10, R10, R15 ;  /* 0x0000000f0a0a7220 */ /* 0x001fc80000400000 */
[----:B------:R-:W-:Y:S01]  /*16f0*/  FADD R3, R10, R3 ;  /* 0x000000030a037221 */ /* 0x000fe20000000000 */
[----:B------:R1:W-:Y:S01]  /*1700*/  STG.E desc[UR4][R8.64], R10 ;  /* 0x0000000a08007986 */ /* 0x0003e2000c101904 */
[----:B------:R-:W-:Y:S05]  /*1710*/  @P0 BRA `(.L_x_55) ;  /* 0xfffffffc00b00947 */ /* 0x000fea000383ffff */
.L_x_51:
[----:B------:R-:W-:Y:S05]  /*1720*/  BSYNC.RECONVERGENT B0 ;  /* 0x0000000000007941 */ /* 0x000fea0003800200 */
.L_x_50:
[----:B------:R-:W0:Y:S01]  /*1730*/  LDCU UR6, c[0x0][0x3a8] ;  /* 0x00007500ff0677ac */ /* 0x000e220008000800 */
[----:B------:R-:W-:Y:S01]  /*1740*/  BSSY.RECONVERGENT B0, `(.L_x_56) ;  /* 0x000006b000007945 */ /* 0x000fe20003800200 */
[----:B------:R-:W2:Y:S03]  /*1750*/  LDCU UR7, c[0x0][0x3a8] ;  /* 0x00007500ff0777ac */ /* 0x000ea60008000800 */
[----:B------:R-:W-:Y:S05]  /*1760*/  @!P2 BRA `(.L_x_57) ;  /* 0x0000000400a0a947 */ /* 0x000fea0003800000 */
[C---:B------:R-:W-:Y:S01]  /*1770*/  ISETP.GE.U32.AND P0, PT, R0.reuse, 0x3, PT ;  /* 0x000000030000780c */ /* 0x040fe20003f06070 */
[----:B------:R-:W-:Y:S01]  /*1780*/  VIADD R2, R0, 0x1 ;  /* 0x0000000100027836 */ /* 0x000fe20000000000 */
[----:B------:R-:W-:Y:S01]  /*1790*/  BSSY.RECONVERGENT B1, `(.L_x_58) ;  /* 0x000004b000017945 */ /* 0x000fe20003800200 */
[----:B-1-3--:R-:W-:-:S03]  /*17a0*/  MOV R9, RZ ;  /* 0x000000ff00097202 */ /* 0x00afc60000000f00 */
[----:B------:R-:W-:-:S07]  /*17b0*/  LOP3.LUT R8, R2, 0x3, RZ, 0xc0, !PT ;  /* 0x0000000302087812 */ /* 0x000fce00078ec0ff */
[----:B------:R-:W-:Y:S05]  /*17c0*/  @!P0 BRA `(.L_x_59) ;  /* 0x00000004001c8947 */ /* 0x000fea0003800000 */
[----:B------:R-:W1:Y:S01]  /*17d0*/  LDC.64 R4, c[0x0][0x3a0] ;  /* 0x0000e800ff047b82 */ /* 0x000e620000000a00 */
[----:B------:R-:W-:Y:S01]  /*17e0*/  HFMA2 R10, -RZ, RZ, 0, 0 ;  /* 0x00000000ff0a7431 */ /* 0x000fe200000001ff */
[----:B------:R-:W-:-:S07]  /*17f0*/  LOP3.LUT R9, R2, 0xfffffffc, RZ, 0xc0, !PT ;  /* 0xfffffffc02097812 */ /* 0x000fce00078ec0ff */
.L_x_68:
[----:B0-----:R-:W-:-:S04]  /*1800*/  IMAD R7, R0, UR6, R10 ;  /* 0x0000000600077c24 */ /* 0x001fc8000f8e020a */
[----:B-1----:R-:W-:-:S05]  /*1810*/  IMAD.WIDE R6, R7, 0x4, R4 ;  /* 0x0000000407067825 */ /* 0x002fca00078e0204 */
[----:B------:R-:W3:Y:S01]  /*1820*/  LDG.E R2, desc[UR4][R6.64] ;  /* 0x0000000406027981 */ /* 0x000ee2000c1e1900 */
[----:B------:R-:W0:Y:S01]  /*1830*/  MUFU.RCP R12, R3 ;  /* 0x00000003000c7308 */ /* 0x000e220000001000 */
[----:B------:R-:W-:Y:S01]  /*1840*/  BSSY.RECONVERGENT B2, `(.L_x_60) ;  /* 0x000000b000027945 */ /* 0x000fe20003800200 */
[----:B0-----:R-:W-:-:S04]  /*1850*/  FFMA R11, R12, -R3, 1 ;  /* 0x3f8000000c0b7423 */ /* 0x001fc80000000803 */
[----:B------:R-:W-:Y:S02]  /*1860*/  FFMA R11, R12, R11, R12 ;  /* 0x0000000b0c0b7223 */ /* 0x000fe4000000000c */
[----:B---3--:R-:W0:Y:S02]  /*1870*/  FCHK P0, R2, R3 ;  /* 0x0000000302007302 */ /* 0x008e240000000000 */
[----:B------:R-:W-:-:S04]  /*1880*/  FFMA R12, R2, R11, RZ ;  /* 0x0000000b020c7223 */ /* 0x000fc800000000ff */
[----:B------:R-:W-:-:S04]  /*1890*/  FFMA R13, R12, -R3, R2 ;  /* 0x800000030c0d7223 */ /* 0x000fc80000000002 */
[----:B------:R-:W-:Y:S01]  /*18a0*/  FFMA R11, R11, R13, R12 ;  /* 0x0000000d0b0b7223 */ /* 0x000fe2000000000c */
[----:B0-----:R-:W-:Y:S06]  /*18b0*/  @!P0 BRA `(.L_x_61) ;  /* 0x00000000000c8947 */ /* 0x001fec0003800000 */
[----:B------:R-:W-:-:S07]  /*18c0*/  MOV R12, 0x18e0 ;  /* 0x000018e0000c7802 */ /* 0x000fce0000000f00 */
[----:B--2---:R-:W-:Y:S05]  /*18d0*/  CALL.REL.NOINC `($__internal_1_$__cuda_sm3x_div_rn_noftz_f32_slowpath) ;  /* 0x0000000c00bc7944 */ /* 0x004fea0003c00000 */
[----:B------:R-:W-:-:S07]  /*18e0*/  MOV R11, R2 ;  /* 0x00000002000b7202 */ /* 0x000fce0000000f00 */
.L_x_61:
[----:B--2---:R-:W-:Y:S05]  /*18f0*/  BSYNC.RECONVERGENT B2 ;  /* 0x0000000000027941 */ /* 0x004fea0003800200 */
.L_x_60:
[----:B------:R-:W2:Y:S01]  /*1900*/  LDG.E R15, desc[UR4][R6.64+0x4] ;  /* 0x00000404060f7981 */ /* 0x000ea2000c1e1900 */
[----:B------:R-:W0:Y:S01]  /*1910*/  MUFU.RCP R2, R3 ;  /* 0x0000000300027308 */ /* 0x000e220000001000 */
[----:B------:R-:W-:Y:S02]  /*1920*/  BSSY.RECONVERGENT B2, `(.L_x_62) ;  /* 0x000000d000027945 */ /* 0x000fe40003800200 */
[----:B------:R1:W-:Y:S01]  /*1930*/  STG.E desc[UR4][R6.64], R11 ;  /* 0x0000000b06007986 */ /* 0x0003e2000c101904 */
[----:B0-----:R-:W-:-:S04]  /*1940*/  FFMA R13, R2, -R3, 1 ;  /* 0x3f800000020d7423 */ /* 0x001fc80000000803 */
[----:B------:R-:W-:Y:S01]  /*1950*/  FFMA R2, R2, R13, R2 ;  /* 0x0000000d02027223 */ /* 0x000fe20000000002 */
[----:B--2---:R-:W0:Y:S03]  /*1960*/  FCHK P0, R15, R3 ;  /* 0x000000030f007302 */ /* 0x004e260000000000 */
[----:B------:R-:W-:-:S04]  /*1970*/  FFMA R12, R2, R15, RZ ;  /* 0x0000000f020c7223 */ /* 0x000fc800000000ff */
[----:B------:R-:W-:-:S04]  /*1980*/  FFMA R13, R12, -R3, R15 ;  /* 0x800000030c0d7223 */ /* 0x000fc8000000000f */
[----:B------:R-:W-:Y:S01]  /*1990*/  FFMA R13, R2, R13, R12 ;  /* 0x0000000d020d7223 */ /* 0x000fe2000000000c */
[----:B01----:R-:W-:Y:S06]  /*19a0*/  @!P0 BRA `(.L_x_63) ;  /* 0x0000000000108947 */ /* 0x003fec0003800000 */
[----:B------:R-:W-:Y:S01]  /*19b0*/  IMAD.MOV.U32 R2, RZ, RZ, R15 ;  /* 0x000000ffff027224 */ /* 0x000fe200078e000f */
[----:B------:R-:W-:-:S07]  /*19c0*/  MOV R12, 0x19e0 ;  /* 0x000019e0000c7802 */ /* 0x000fce0000000f00 */
[----:B------:R-:W-:Y:S05]  /*19d0*/  CALL.REL.NOINC `($__internal_1_$__cuda_sm3x_div_rn_noftz_f32_slowpath) ;  /* 0x0000000c007c7944 */ /* 0x000fea0003c00000 */
[----:B------:R-:W-:-:S07]  /*19e0*/  MOV R13, R2 ;  /* 0x00000002000d7202 */ /* 0x000fce0000000f00 */
.L_x_63:
[----:B------:R-:W-:Y:S05]  /*19f0*/  BSYNC.RECONVERGENT B2 ;  /* 0x0000000000027941 */ /* 0x000fea0003800200 */
.L_x_62:
        /* <DEDUP_REMOVED lines=11> */
[----:B------:R-:W-:Y:S02]  /*1ab0*/  MOV R2, R14 ;  /* 0x0000000e00027202 */ /* 0x000fe40000000f00 */
[----:B------:R-:W-:-:S07]  /*1ac0*/  MOV R12, 0x1ae0 ;  /* 0x00001ae0000c7802 */ /* 0x000fce0000000f00 */
[----:B------:R-:W-:Y:S05]  /*1ad0*/  CALL.REL.NOINC `($__internal_1_$__cuda_sm3x_div_rn_noftz_f32_slowpath) ;  /* 0x0000000c003c7944 */ /* 0x000fea0003c00000 */
[----:B------:R-:W-:-:S07]  /*1ae0*/  MOV R11, R2 ;  /* 0x00000002000b7202 */ /* 0x000fce0000000f00 */
.L_x_65:
[----:B------:R-:W-:Y:S05]  /*1af0*/  BSYNC.RECONVERGENT B2 ;  /* 0x0000000000027941 */ /* 0x000fea0003800200 */
.L_x_64:
        /* <DEDUP_REMOVED lines=15> */
.L_x_67:
[----:B------:R-:W-:Y:S05]  /*1bf0*/  BSYNC.RECONVERGENT B2 ;  /* 0x0000000000027941 */ /* 0x000fea0003800200 */
.L_x_66:
[----:B------:R3:W-:Y:S01]  /*1c00*/  STG.E desc[UR4][R6.64+0xc], R13 ;  /* 0x00000c0d06007986 */ /* 0x0007e2000c101904 */
[----:B------:R-:W-:-:S04]  /*1c10*/  IADD3 R10, PT, PT, R10, 0x4, RZ ;  /* 0x000000040a0a7810 */ /* 0x000fc80007ffe0ff */
[----:B------:R-:W-:-:S13]  /*1c20*/  ISETP.NE.AND P0, PT, R10, R9, PT ;  /* 0x000000090a00720c */ /* 0x000fda0003f05270 */
[----:B---3--:R-:W-:Y:S05]  /*1c30*/  @P0 BRA `(.L_x_68) ;  /* 0xfffffff800f00947 */ /* 0x008fea000383ffff */
.L_x_59:
[----:B0-2---:R-:W-:Y:S05]  /*1c40*/  BSYNC.RECONVERGENT B1 ;  /* 0x0000000000017941 */ /* 0x005fea0003800200 */
.L_x_58:
[----:B------:R-:W-:-:S13]  /*1c50*/  ISETP.NE.AND P0, PT, R8, RZ, PT ;  /* 0x000000ff0800720c */ /* 0x000fda0003f05270 */
[----:B------:R-:W-:Y:S05]  /*1c60*/  @!P0 BRA `(.L_x_57) ;  /* 0x0000000000608947 */ /* 0x000fea0003800000 */
[----:B------:R-:W0:Y:S01]  /*1c70*/  LDC.64 R6, c[0x0][0x3a0] ;  /* 0x0000e800ff067b82 */ /* 0x000e220000000a00 */
[----:B------:R-:W-:-:S07]  /*1c80*/  HFMA2 R11, -RZ, RZ, 0, 0 ;  /* 0x00000000ff0b7431 */ /* 0x000fce00000001ff */
.L_x_71:
[----:B----4-:R-:W-:-:S04]  /*1c90*/  IMAD R5, R0, UR7, R9 ;  /* 0x0000000700057c24 */ /* 0x010fc8000f8e0209 */
[----:B0-----:R-:W-:-:S05]  /*1ca0*/  IMAD.WIDE R4, R5, 0x4, R6 ;  /* 0x0000000405047825 */ /* 0x001fca00078e0206 */
[----:B------:R-:W2:Y:S01]  /*1cb0*/  LDG.E R15, desc[UR4][R4.64] ;  /* 0x00000004040f7981 */ /* 0x000ea2000c1e1900 */
[----:B------:R-:W0:Y:S01]  /*1cc0*/  MUFU.RCP R2, R3 ;  /* 0x0000000300027308 */ /* 0x000e220000001000 */
[----:B------:R-:W-:Y:S01]  /*1cd0*/  VIADD R11, R11, 0x1 ;  /* 0x000000010b0b7836 */ /* 0x000fe20000000000 */
[----:B------:R-:W-:Y:S04]  /*1ce0*/  BSSY.RECONVERGENT B1, `(.L_x_69) ;  /* 0x000000d000017945 */ /* 0x000fe80003800200 */
[----:B------:R-:W-:Y:S01]  /*1cf0*/  ISETP.NE.AND P2, PT, R11, R8, PT ;  /* 0x000000080b00720c */ /* 0x000fe20003f45270 */
[----:B0-----:R-:W-:-:S04]  /*1d00*/  FFMA R13, R2, -R3, 1 ;  /* 0x3f800000020d7423 */ /* 0x001fc80000000803 */
[----:B------:R-:W-:Y:S01]  /*1d10*/  FFMA R2, R2, R13, R2 ;  /* 0x0000000d02027223 */ /* 0x000fe20000000002 */
[----:B--2---:R-:W0:Y:S03]  /*1d20*/  FCHK P0, R15, R3 ;  /* 0x000000030f007302 */ /* 0x004e260000000000 */
[----:B------:R-:W-:-:S04]  /*1d30*/  FFMA R10, R2, R15, RZ ;  /* 0x0000000f020a7223 */ /* 0x000fc800000000ff */
[----:B------:R-:W-:-:S04]  /*1d40*/  FFMA R13, R10, -R3, R15 ;  /* 0x800000030a0d7223 */ /* 0x000fc8000000000f */
[----:B------:R-:W-:Y:S01]  /*1d50*/  FFMA R13, R2, R13, R10 ;  /* 0x0000000d020d7223 */ /* 0x000fe2000000000a */
[----:B0-----:R-:W-:Y:S06]  /*1d60*/  @!P0 BRA `(.L_x_70) ;  /* 0x0000000000108947 */ /* 0x001fec0003800000 */
[----:B------:R-:W-:Y:S02]  /*1d70*/  MOV R2, R15 ;  /* 0x0000000f00027202 */ /* 0x000fe40000000f00 */
[----:B------:R-:W-:-:S07]  /*1d80*/  MOV R12, 0x1da0 ;  /* 0x00001da0000c7802 */ /* 0x000fce0000000f00 */
[----:B------:R-:W-:Y:S05]  /*1d90*/  CALL.REL.NOINC `($__internal_1_$__cuda_sm3x_div_rn_noftz_f32_slowpath) ;  /* 0x00000008008c7944 */ /* 0x000fea0003c00000 */
[----:B------:R-:W-:-:S07]  /*1da0*/  MOV R13, R2 ;  /* 0x00000002000d7202 */ /* 0x000fce0000000f00 */
.L_x_70:
[----:B------:R-:W-:Y:S05]  /*1db0*/  BSYNC.RECONVERGENT B1 ;  /* 0x0000000000017941 */ /* 0x000fea0003800200 */
.L_x_69:
[----:B------:R4:W-:Y:S01]  /*1dc0*/  STG.E desc[UR4][R4.64], R13 ;  /* 0x0000000d04007986 */ /* 0x0009e2000c101904 */
[----:B------:R-:W-:Y:S01]  /*1dd0*/  IADD3 R9, PT, PT, R9, 0x1, RZ ;  /* 0x0000000109097810 */ /* 0x000fe20007ffe0ff */
[----:B------:R-:W-:Y:S06]  /*1de0*/  @P2 BRA `(.L_x_71) ;  /* 0xfffffffc00a82947 */ /* 0x000fec000383ffff */
.L_x_57:
[----:B0-2---:R-:W-:Y:S05]  /*1df0*/  BSYNC.RECONVERGENT B0 ;  /* 0x0000000000007941 */ /* 0x005fea0003800200 */
.L_x_56:
[----:B------:R-:W0:Y:S02]  /*1e00*/  LDC R2, c[0x0][0x3ac] ;  /* 0x0000eb00ff027b82 */ /* 0x000e240000000800 */
[----:B0-----:R-:W-:-:S13]  /*1e10*/  ISETP.GE.AND P0, PT, R2, 0x1, PT ;  /* 0x000000010200780c */ /* 0x001fda0003f06270 */
[----:B------:R-:W-:Y:S05]  /*1e20*/  @!P0 EXIT ;  /* 0x000000000000894d */ /* 0x000fea0003800000 */
[----:B------:R-:W0:Y:S01]  /*1e30*/  LDCU UR6, c[0x0][0x3a8] ;  /* 0x00007500ff0677ac */ /* 0x000e220008000800 */
[----:B----4-:R-:W-:Y:S02]  /*1e40*/  VIADD R5, R0, 0x1 ;  /* 0x0000000100057836 */ /* 0x010fe40000000000 */
[----:B------:R-:W-:-:S03]  /*1e50*/  HFMA2 R3, -RZ, RZ, 0, 0 ;  /* 0x00000000ff037431 */ /* 0x000fc600000001ff */
[C---:B------:R-:W-:Y:S02]  /*1e60*/  LOP3.LUT R2, R5.reuse, 0xfffffff8, RZ, 0xc0, !PT ;  /* 0xfffffff805027812 */ /* 0x040fe400078ec0ff */
[C---:B------:R-:W-:Y:S02]  /*1e70*/  LOP3.LUT R4, R5.reuse, 0x7, RZ, 0xc0, !PT ;  /* 0x0000000705047812 */ /* 0x040fe400078ec0ff */
[----:B------:R-:W-:Y:S02]  /*1e80*/  LOP3.LUT R5, R5, 0x3, RZ, 0xc0, !PT ;  /* 0x0000000305057812 */ /* 0x000fe400078ec0ff */
[----:B------:R-:W-:Y:S01]  /*1e90*/  IADD3 R7, PT, PT, -R2, RZ, RZ ;  /* 0x000000ff02077210 */ /* 0x000fe20007ffe1ff */
[----:B0-----:R-:W-:-:S07]  /*1ea0*/  IMAD R6, R0, UR6, RZ ;  /* 0x0000000600067c24 */ /* 0x001fce000f8e02ff */
.L_x_80:
[----:B------:R-:W-:Y:S01]  /*1eb0*/  ISETP.GE.AND P0, PT, R0, RZ, PT ;  /* 0x000000ff0000720c */ /* 0x000fe20003f06270 */
[----:B------:R-:W-:Y:S01]  /*1ec0*/  BSSY.RECONVERGENT B0, `(.L_x_72) ;  /* 0x0000087000007945 */ /* 0x000fe20003800200 */
[----:B0-----:R-:W-:-:S11]  /*1ed0*/  MOV R28, RZ ;  /* 0x000000ff001c7202 */ /* 0x001fd60000000f00 */
[----:B------:R-:W-:Y:S05]  /*1ee0*/  @!P0 BRA `(.L_x_73) ;  /* 0x0000000800108947 */ /* 0x000fea0003800000 */
[----:B------:R-:W-:Y:S01]  /*1ef0*/  ISETP.GE.U32.AND P0, PT, R0, 0x7, PT ;  /* 0x000000070000780c */ /* 0x000fe20003f06070 */
[----:B------:R-:W-:Y:S01]  /*1f00*/  BSSY.RECONVERGENT B1, `(.L_x_74) ;  /* 0x0000042000017945 */ /* 0x000fe20003800200 */
[----:B------:R-:W-:Y:S01]  /*1f10*/  IMAD.MOV.U32 R28, RZ, RZ, RZ ;  /* 0x000000ffff1c7224 */ /* 0x000fe200078e00ff */
[----:B------:R-:W-:-:S10]  /*1f20*/  MOV R18, RZ ;  /* 0x000000ff00127202 */ /* 0x000fd40000000f00 */
[----:B------:R-:W-:Y:S05]  /*1f30*/  @!P0 BRA `(.L_x_75) ;  /* 0x0000000000f88947 */ /* 0x000fea0003800000 */
[----:B-1----:R-:W0:Y:S01]  /*1f40*/  LDC R10, c[0x0][0x3ac] ;  /* 0x0000eb00ff0a7b82 */ /* 0x002e220000000800 */
[----:B------:R-:W-:Y:S01]  /*1f50*/  HFMA2 R28, -RZ, RZ, 0, 0 ;  /* 0x00000000ff1c7431 */ /* 0x000fe200000001ff */
[----:B------:R-:W-:Y:S01]  /*1f60*/  BSSY.RECONVERGENT B2, `(.L_x_76) ;  /* 0x000003a000027945 */ /* 0x000fe20003800200 */
[----:B---3--:R-:W-:Y:S01]  /*1f70*/  MOV R11, R6 ;  /* 0x00000006000b7202 */ /* 0x008fe20000000f00 */
[--C-:B------:R-:W-:Y:S01]  /*1f80*/  IMAD.MOV.U32 R9, RZ, RZ, R3.reuse ;  /* 0x000000ffff097224 */ /* 0x100fe200078e0003 */
[----:B------:R-:W-:Y:S02]  /*1f90*/  MOV R26, R7 ;  /* 0x00000007001a7202 */ /* 0x000fe40000000f00 */
[----:B0-----:R-:W-:Y:S01]  /*1fa0*/  IADD3 R23, PT, PT, R3, R10, RZ ;  /* 0x0000000a03177210 */ /* 0x001fe20007ffe0ff */
[C-C-:B------:R-:W-:Y:S01]  /*1fb0*/  IMAD R25, R10.reuse, 0x3, R3.reuse ;  /* 0x000000030a197824 */ /* 0x140fe200078e0203 */
[C---:B------:R-:W-:Y:S01]  /*1fc0*/  LEA R8, R10.reuse, R3, 0x1 ;  /* 0x000000030a087211 */ /* 0x040fe200078e08ff */
[----:B------:R-:W-:-:S02]  /*1fd0*/  IMAD R27, R10, 0x4, R3 ;  /* 0x000000040a1b7824 */ /* 0x000fc400078e0203 */
[C-C-:B------:R-:W-:Y:S02]  /*1fe0*/  IMAD R29, R10.reuse, 0x5, R3.reuse ;  /* 0x000000050a1d7824 */ /* 0x140fe400078e0203 */
[C-C-:B------:R-:W-:Y:S02]  /*1ff0*/  IMAD R22, R10.reuse, 0x6, R3.reuse ;  /* 0x000000060a167824 */ /* 0x140fe400078e0203 */
[----:B------:R-:W-:-:S07]  /*2000*/  IMAD R24, R10, 0x7, R3 ;  /* 0x000000070a187824 */ /* 0x000fce00078e0203 */
.L_x_77:
[----:B------:R-:W0:Y:S08]  /*2010*/  LDC.64 R12, c[0x0][0x390] ;  /* 0x0000e400ff0c7b82 */ /* 0x000e300000000a00 */
[----:B------:R-:W1:Y:S01]  /*2020*/  LDC.64 R14, c[0x0][0x3a0] ;  /* 0x0000e800ff0e7b82 */ /* 0x000e620000000a00 */
[----:B0-----:R-:W-:-:S06]  /*2030*/  IMAD.WIDE.U32 R16, R9, 0x4, R12 ;  /* 0x0000000409107825 */ /* 0x001fcc00078e000c */
[----:B------:R-:W2:Y:S01]  /*2040*/  LDG.E R17, desc[UR4][R16.64] ;  /* 0x0000000410117981 */ /* 0x000ea2000c1e1900 */
[----:B------:R-:W-:-:S04]  /*2050*/  IMAD.WIDE.U32 R18, R23, 0x4, R12 ;  /* 0x0000000417127825 */ /* 0x000fc800078e000c */
[----:B-1----:R-:W-:Y:S02]  /*2060*/  IMAD.WIDE R14, R11, 0x4, R14 ;  /* 0x000000040b0e7825 */ /* 0x002fe400078e020e */
[----:B------:R-:W3:Y:S04]  /*2070*/  LDG.E R19, desc[UR4][R18.64] ;  /* 0x0000000412137981 */ /* 0x000ee8000c1e1900 */
[----:B------:R-:W2:Y:S04]  /*2080*/  LDG.E R21, desc[UR4][R14.64] ;  /* 0x000000040e157981 */ /* 0x000ea8000c1e1900 */
[----:B------:R-:W3:Y:S01]  /*2090*/  LDG.E R20, desc[UR4][R14.64+0x4] ;  /* 0x000004040e147981 */ /* 0x000ee2000c1e1900 */
[----:B--2---:R-:W-:Y:S01]  /*20a0*/  FFMA R28, R21, R17, R28 ;  /* 0x00000011151c7223 */ /* 0x004fe2000000001c */
[----:B------:R-:W-:-:S04]  /*20b0*/  IMAD.WIDE.U32 R16, R8, 0x4, R12 ;  /* 0x0000000408107825 */ /* 0x000fc800078e000c */
[----:B---3--:R-:W-:Y:S02]  /*20c0*/  FFMA R28, R20, R19, R28 ;  /* 0x00000013141c7223 */ /* 0x008fe4000000001c */
[----:B------:R-:W2:Y:S01]  /*20d0*/  LDG.E R16, desc[UR4][R16.64] ;  /* 0x0000000410107981 */ /* 0x000ea2000c1e1900 */
[----:B------:R-:W-:-:S03]  /*20e0*/  IMAD.WIDE.U32 R20, R25, 0x4, R12 ;  /* 0x0000000419147825 */ /* 0x000fc600078e000c */
[----:B------:R-:W3:Y:S04]  /*20f0*/  LDG.E R19, desc[UR4][R14.64+0xc] ;  /* 0x00000c040e137981 */ /* 0x000ee8000c1e1900 */
[----:B------:R-:W3:Y:S04]  /*2100*/  LDG.E R20, desc[UR4][R20.64] ;  /* 0x0000000414147981 */ /* 0x000ee8000c1e1900 */
[----:B------:R-:W2:Y:S02]  /*2110*/  LDG.E R17, desc[UR4][R14.64+0x8] ;  /* 0x000008040e117981 */ /* 0x000ea4000c1e1900 */
[----:B--2---:R-:W-:Y:S01]  /*2120*/  FFMA R28, R17, R16, R28 ;  /* 0x00000010111c7223 */ /* 0x004fe2000000001c */
[----:B------:R-:W-:-:S06]  /*2130*/  IMAD.WIDE.U32 R16, R27, 0x4, R12 ;  /* 0x000000041b107825 */ /* 0x000fcc00078e000c */
[----:B------:R-:W2:Y:S04]  /*2140*/  LDG.E R16, desc[UR4][R16.64] ;  /* 0x0000000410107981 */ /* 0x000ea8000c1e1900 */
[----:B------:R-:W2:Y:S01]  /*2150*/  LDG.E R17, desc[UR4][R14.64+0x10] ;  /* 0x000010040e117981 */ /* 0x000ea2000c1e1900 */
[----:B---3--:R-:W-:Y:S01]  /*2160*/  FFMA R28, R19, R20, R28 ;  /* 0x00000014131c7223 */ /* 0x008fe2000000001c */
[----:B------:R-:W-:-:S04]  /*2170*/  IMAD.WIDE.U32 R18, R29, 0x4, R12 ;  /* 0x000000041d127825 */ /* 0x000fc800078e000c */
[--C-:B------:R-:W-:Y:S02]  /*2180*/  IMAD.WIDE.U32 R20, R22, 0x4, R12.reuse ;  /* 0x0000000416147825 */ /* 0x100fe400078e000c */
[----:B------:R-:W3:Y:S02]  /*2190*/  LDG.E R18, desc[UR4][R18.64] ;  /* 0x0000000412127981 */ /* 0x000ee4000c1e1900 */
[----:B------:R-:W-:Y:S02]  /*21a0*/  IMAD.WIDE.U32 R12, R24, 0x4, R12 ;  /* 0x00000004180c7825 */ /* 0x000fe400078e000c */
[----:B------:R-:W4:Y:S04]  /*21b0*/  LDG.E R20, desc[UR4][R20.64] ;  /* 0x0000000414147981 */ /* 0x000f28000c1e1900 */
[----:B------:R-:W5:Y:S04]  /*21c0*/  LDG.E R13, desc[UR4][R12.64] ;  /* 0x000000040c0d7981 */ /* 0x000f68000c1e1900 */
[----:B------:R-:W3:Y:S01]  /*21d0*/  LDG.E R19, desc[UR4][R14.64+0x14] ;  /* 0x000014040e137981 */ /* 0x000ee2000c1e1900 */
[----:B--2---:R-:W-:-:S03]  /*21e0*/  FFMA R28, R17, R16, R28 ;  /* 0x00000010111c7223 */ /* 0x004fc6000000001c */
[----:B------:R-:W4:Y:S04]  /*21f0*/  LDG.E R17, desc[UR4][R14.64+0x18] ;  /* 0x000018040e117981 */ /* 0x000f28000c1e1900 */
[----:B------:R-:W5:Y:S01]  /*2200*/  LDG.E R16, desc[UR4][R14.64+0x1c] ;  /* 0x00001c040e107981 */ /* 0x000f62000c1e1900 */
[----:B------:R-:W-:-:S04]  /*2210*/  IADD3 R26, PT, PT, R26, 0x8, RZ ;  /* 0x000000081a1a7810 */ /* 0x000fc80007ffe0ff */
[----:B------:R-:W-:Y:S01]  /*2220*/  ISETP.NE.AND P0, PT, R26, RZ, PT ;  /* 0x000000ff1a00720c */ /* 0x000fe20003f05270 */
[C---:B------:R-:W-:Y:S02]  /*2230*/  IMAD R25, R10.reuse, 0x8, R25 ;  /* 0x000000080a197824 */ /* 0x040fe400078e0219 */
[----:B---3--:R-:W-:Y:S01]  /*2240*/  FFMA R28, R19, R18, R28 ;  /* 0x00000012131c7223 */ /* 0x008fe2000000001c */
[C---:B------:R-:W-:Y:S01]  /*2250*/  LEA R23, R10.reuse, R23, 0x3 ;  /* 0x000000170a177211 */ /* 0x040fe200078e18ff */
[C---:B------:R-:W-:Y:S01]  /*2260*/  IMAD R24, R10.reuse, 0x8, R24 ;  /* 0x000000080a187824 */ /* 0x040fe200078e0218 */
[C---:B------:R-:W-:Y:S02]  /*2270*/  LEA R8, R10.reuse, R8, 0x3 ;  /* 0x000000080a087211 */ /* 0x040fe400078e18ff */
[C---:B------:R-:W-:Y:S02]  /*2280*/  LEA R27, R10.reuse, R27, 0x3 ;  /* 0x0000001b0a1b7211 */ /* 0x040fe400078e18ff */
[----:B------:R-:W-:-:S02]  /*2290*/  LEA R29, R10, R29, 0x3 ;  /* 0x0000001d0a1d7211 */ /* 0x000fc400078e18ff */
[C---:B------:R-:W-:Y:S02]  /*22a0*/  LEA R22, R10.reuse, R22, 0x3 ;  /* 0x000000160a167211 */ /* 0x040fe400078e18ff */
[----:B------:R-:W-:Y:S02]  /*22b0*/  LEA R9, R10, R9, 0x3 ;  /* 0x000000090a097211 */ /* 0x000fe400078e18ff */
[----:B------:R-:W-:Y:S01]  /*22c0*/  IADD3 R11, PT, PT, R11, 0x8, RZ ;  /* 0x000000080b0b7810 */ /* 0x000fe20007ffe0ff */
[----:B----4-:R-:W-:-:S04]  /*22d0*/  FFMA R28, R17, R20, R28 ;  /* 0x00000014111c7223 */ /* 0x010fc8000000001c */
[----:B-----5:R-:W-:Y:S01]  /*22e0*/  FFMA R28, R16, R13, R28 ;  /* 0x0000000d101c7223 */ /* 0x020fe2000000001c */
[----:B------:R-:W-:Y:S06]  /*22f0*/  @P0 BRA `(.L_x_77) ;  /* 0xfffffffc00440947 */ /* 0x000fec000383ffff */
[----:B------:R-:W-:Y:S05]  /*2300*/  BSYNC.RECONVERGENT B2 ;  /* 0x0000000000027941 */ /* 0x000fea0003800200 */
.L_x_76:
[----:B------:R-:W-:-:S07]  /*2310*/  MOV R18, R2 ;  /* 0x0000000200127202 */ /* 0x000fce0000000f00 */
.L_x_75:
[----:B------:R-:W-:Y:S05]  /*2320*/  BSYNC.RECONVERGENT B1 ;  /* 0x0000000000017941 */ /* 0x000fea0003800200 */
.L_x_74:
[----:B------:R-:W-:-:S13]  /*2330*/  ISETP.NE.AND P0, PT, R4, RZ, PT ;  /* 0x000000ff0400720c */ /* 0x000fda0003f05270 */
[----:B------:R-:W-:Y:S05]  /*2340*/  @!P0 BRA `(.L_x_73) ;  /* 0x0000000000f88947 */ /* 0x000fea0003800000 */
[----:B-1-3--:R-:W-:Y:S01]  /*2350*/  VIADD R8, R4, 0xffffffff ;  /* 0xffffffff04087836 */ /* 0x00afe20000000000 */
[----:B------:R-:W-:Y:S01]  /*2360*/  BSSY.RECONVERGENT B1, `(.L_x_78) ;  /* 0x000001e000017945 */ /* 0x000fe20003800200 */
[----:B------:R-:W-:-:S03]  /*2370*/  ISETP.NE.AND P1, PT, R5, RZ, PT ;  /* 0x000000ff0500720c */ /* 0x000fc60003f25270 */
[----:B------:R-:W-:-:S13]  /*2380*/  ISETP.GE.U32.AND P0, PT, R8, 0x3, PT ;  /* 0x000000030800780c */ /* 0x000fda0003f06070 */
[----:B------:R-:W-:Y:S05]  /*2390*/  @!P0 BRA `(.L_x_79) ;  /* 0x0000000000688947 */ /* 0x000fea0003800000 */
[----:B------:R-:W0:Y:S01]  /*23a0*/  LDCU UR6, c[0x0][0x3ac] ;  /* 0x00007580ff0677ac */ /* 0x000e220008000800 */
[----:B------:R-:W1:Y:S01]  /*23b0*/  LDC.64 R8, c[0x0][0x390] ;  /* 0x0000e400ff087b82 */ /* 0x000e620000000a00 */
[----:B------:R-:W-:-:S07]  /*23c0*/  IADD3 R15, PT, PT, R6, R18, RZ ;  /* 0x00000012060f7210 */ /* 0x000fce0007ffe0ff */
[----:B------:R-:W2:Y:S01]  /*23d0*/  LDC.64 R10, c[0x0][0x3a0] ;  /* 0x0000e800ff0a7b82 */ /* 0x000ea20000000a00 */
[----:B0-----:R-:W-:-:S05]  /*23e0*/  IMAD R13, R18, UR6, R3 ;  /* 0x00000006120d7c24 */ /* 0x001fca000f8e0203 */
[C---:B------:R-:W-:Y:S01]  /*23f0*/  IADD3 R17, PT, PT, R13.reuse, UR6, RZ ;  /* 0x000000060d117c10 */ /* 0x040fe2000fffe0ff */
[----:B-1----:R-:W-:-:S03]  /*2400*/  IMAD.WIDE.U32 R12, R13, 0x4, R8 ;  /* 0x000000040d0c7825 */ /* 0x002fc600078e0008 */
[----:B------:R-:W-:-:S03]  /*2410*/  IADD3 R21, PT, PT, R17, UR6, RZ ;  /* 0x0000000611157c10 */ /* 0x000fc6000fffe0ff */
[----:B------:R-:W3:Y:S01]  /*2420*/  LDG.E R12, desc[UR4][R12.64] ;  /* 0x000000040c0c7981 */ /* 0x000ee2000c1e1900 */
[----:B--2---:R-:W-:-:S04]  /*2430*/  IMAD.WIDE R10, R15, 0x4, R10 ;  /* 0x000000040f0a7825 */ /* 0x004fc800078e020a */
[--C-:B------:R-:W-:Y:S01]  /*2440*/  IMAD.WIDE.U32 R14, R17, 0x4, R8.reuse ;  /* 0x00000004110e7825 */ /* 0x100fe200078e0008 */
[----:B------:R-:W3:Y:S03]  /*2450*/  LDG.E R19, desc[UR4][R10.64] ;  /* 0x000000040a137981 */ /* 0x000ee6000c1e1900 */
[C-C-:B------:R-:W-:Y:S01]  /*2460*/  IMAD.WIDE.U32 R16, R21.reuse, 0x4, R8.reuse ;  /* 0x0000000415107825 */ /* 0x140fe200078e0008 */
[----:B------:R-:W2:Y:S03]  /*2470*/  LDG.E R25, desc[UR4][R10.64+0xc] ;  /* 0x00000c040a197981 */ /* 0x000ea6000c1e1900 */
[----:B------:R-:W-:Y:S01]  /*2480*/  VIADD R23, R21, UR6 ;  /* 0x0000000615177c36 */ /* 0x000fe20008000000 */
[----:B------:R-:W4:Y:S04]  /*2490*/  LDG.E R14, desc[UR4][R14.64] ;  /* 0x000000040e0e7981 */ /* 0x000f28000c1e1900 */
[----:B------:R-:W4:Y:S01]  /*24a0*/  LDG.E R21, desc[UR4][R10.64+0x4] ;  /* 0x000004040a157981 */ /* 0x000f22000c1e1900 */
[----:B------:R-:W-:-:S03]  /*24b0*/  IMAD.WIDE.U32 R8, R23, 0x4, R8 ;  /* 0x0000000417087825 */ /* 0x000fc600078e0008 */
[----:B------:R-:W5:Y:S04]  /*24c0*/  LDG.E R16, desc[UR4][R16.64] ;  /* 0x0000000410107981 */ /* 0x000f68000c1e1900 */
[----:B------:R-:W5:Y:S04]  /*24d0*/  LDG.E R23, desc[UR4][R10.64+0x8] ;  /* 0x000008040a177981 */ /* 0x000f68000c1e1900 */
[----:B------:R-:W2:Y:S01]  /*24e0*/  LDG.E R8, desc[UR4][R8.64] ;  /* 0x0000000408087981 */ /* 0x000ea2000c1e1900 */
[----:B------:R-:W-:Y:S01]  /*24f0*/  IADD3 R18, PT, PT, R18, 0x4, RZ ;  /* 0x0000000412127810 */ /* 0x000fe20007ffe0ff */
[----:B---3--:R-:W-:-:S04]  /*2500*/  FFMA R12, R19, R12, R28 ;  /* 0x0000000c130c7223 */ /* 0x008fc8000000001c */
[----:B----4-:R-:W-:-:S04]  /*2510*/  FFMA R12, R21, R14, R12 ;  /* 0x0000000e150c7223 */ /* 0x010fc8000000000c */
[----:B-----5:R-:W-:-:S04]  /*2520*/  FFMA R12, R23, R16, R12 ;  /* 0x00000010170c7223 */ /* 0x020fc8000000000c */
[----:B--2---:R-:W-:-:S07]  /*2530*/  FFMA R28, R25, R8, R12 ;  /* 0x00000008191c7223 */ /* 0x004fce000000000c */
.L_x_79:
[----:B------:R-:W-:Y:S05]  /*2540*/  BSYNC.RECONVERGENT B1 ;  /* 0x0000000000017941 */ /* 0x000fea0003800200 */
.L_x_78:
[----:B------:R-:W-:Y:S05]  /*2550*/  @!P1 BRA `(.L_x_73) ;  /* 0x0000000000749947 */ /* 0x000fea0003800000 */
[----:B------:R-:W-:Y:S02]  /*2560*/  ISETP.NE.AND P0, PT, R5, 0x1, PT ;  /* 0x000000010500780c */ /* 0x000fe40003f05270 */
[----:B------:R-:W-:-:S04]  /*2570*/  LOP3.LUT R8, R0, 0x1, RZ, 0xc0, !PT ;  /* 0x0000000100087812 */ /* 0x000fc800078ec0ff */
[----:B------:R-:W-:-:S07]  /*2580*/  ISETP.NE.U32.AND P1, PT, R8, 0x1, PT ;  /* 0x000000010800780c */ /* 0x000fce0003f25070 */
[----:B------:R-:W0:Y:S01]  /*2590*/  @P0 LDC R14, c[0x0][0x3ac] ;  /* 0x0000eb00ff0e0b82 */ /* 0x000e220000000800 */
[----:B------:R-:W-:-:S07]  /*25a0*/  @P0 IADD3 R21, PT, PT, R6, R18, RZ ;  /* 0x0000001206150210 */ /* 0x000fce0007ffe0ff */
[----:B------:R-:W1:Y:S08]  /*25b0*/  @P0 LDC.64 R8, c[0x0][0x390] ;  /* 0x0000e400ff080b82 */ /* 0x000e700000000a00 */
[----:B------:R-:W2:Y:S08]  /*25c0*/  @P0 LDC.64 R16, c[0x0][0x3a0] ;  /* 0x0000e800ff100b82 */ /* 0x000eb00000000a00 */
[----:B------:R-:W3:Y:S01]  /*25d0*/  @P1 LDC R19, c[0x0][0x3ac] ;  /* 0x0000eb00ff131b82 */ /* 0x000ee20000000800 */
[----:B0-----:R-:W-:-:S02]  /*25e0*/  @P0 IMAD R15, R18, R14, R3 ;  /* 0x0000000e120f0224 */ /* 0x001fc400078e0203 */
[----:B------:R-:W-:-:S03]  /*25f0*/  @P0 VIADD R18, R18, 0x2 ;  /* 0x0000000212120836 */ /* 0x000fc60000000000 */
[C---:B------:R-:W-:Y:S02]  /*2600*/  @P0 IADD3 R23, PT, PT, R15.reuse, R14, RZ ;  /* 0x0000000e0f170210 */ /* 0x040fe40007ffe0ff */
[----:B------:R-:W0:Y:S01]  /*2610*/  @P1 LDC.64 R10, c[0x0][0x3a0] ;  /* 0x0000e800ff0a1b82 */ /* 0x000e220000000a00 */
[----:B-1----:R-:W-:-:S04]  /*2620*/  @P0 IMAD.WIDE.U32 R14, R15, 0x4, R8 ;  /* 0x000000040f0e0825 */ /* 0x002fc800078e0008 */
[----:B------:R-:W-:Y:S02]  /*2630*/  @P0 IMAD.WIDE.U32 R8, R23, 0x4, R8 ;  /* 0x0000000417080825 */ /* 0x000fe400078e0008 */
[----:B------:R-:W4:Y:S01]  /*2640*/  @P0 LDG.E R15, desc[UR4][R14.64] ;  /* 0x000000040e0f0981 */ /* 0x000f22000c1e1900 */
[----:B------:R-:W1:Y:S01]  /*2650*/  @P1 LDC.64 R12, c[0x0][0x390] ;  /* 0x0000e400ff0c1b82 */ /* 0x000e620000000a00 */
[----:B--2---:R-:W-:Y:S01]  /*2660*/  @P0 IMAD.WIDE R16, R21, 0x4, R16 ;  /* 0x0000000415100825 */ /* 0x004fe200078e0210 */
[----:B------:R-:W-:Y:S01]  /*2670*/  @P1 IADD3 R21, PT, PT, R6, R18, RZ ;  /* 0x0000001206151210 */ /* 0x000fe20007ffe0ff */
[----:B------:R-:W2:Y:S04]  /*2680*/  @P0 LDG.E R8, desc[UR4][R8.64] ;  /* 0x0000000408080981 */ /* 0x000ea8000c1e1900 */
[----:B------:R-:W4:Y:S01]  /*2690*/  @P0 LDG.E R23, desc[UR4][R16.64] ;  /* 0x0000000410170981 */ /* 0x000f22000c1e1900 */
[----:B---3--:R-:W-:-:S03]  /*26a0*/  @P1 IMAD R19, R18, R19, R3 ;  /* 0x0000001312131224 */ /* 0x008fc600078e0203 */
[----:B------:R-:W2:Y:S01]  /*26b0*/  @P0 LDG.E R18, desc[UR4][R16.64+0x4] ;  /* 0x0000040410120981 */ /* 0x000ea2000c1e1900 */
[----:B0-----:R-:W-:-:S06]  /*26c0*/  @P1 IMAD.WIDE R10, R21, 0x4, R10 ;  /* 0x00000004150a1825 */ /* 0x001fcc00078e020a */
[----:B------:R-:W3:Y:S01]  /*26d0*/  @P1 LDG.E R11, desc[UR4][R10.64] ;  /* 0x000000040a0b1981 */ /* 0x000ee2000c1e1900 */
[----:B-1----:R-:W-:-:S06]  /*26e0*/  @P1 IMAD.WIDE.U32 R12, R19, 0x4, R12 ;  /* 0x00000004130c1825 */ /* 0x002fcc00078e000c */
[----:B------:R-:W3:Y:S01]  /*26f0*/  @P1 LDG.E R12, desc[UR4][R12.64] ;  /* 0x000000040c0c1981 */ /* 0x000ee2000c1e1900 */
[----:B----4-:R-:W-:-:S04]  /*2700*/  @P0 FFMA R23, R23, R15, R28 ;  /* 0x0000000f17170223 */ /* 0x010fc8000000001c */
[----:B--2---:R-:W-:-:S04]  /*2710*/  @P0 FFMA R28, R18, R8, R23 ;  /* 0x00000008121c0223 */ /* 0x004fc80000000017 */
[----:B---3--:R-:W-:-:S07]  /*2720*/  @P1 FFMA R28, R11, R12, R28 ;  /* 0x0000000c0b1c1223 */ /* 0x008fce000000001c */
.L_x_73:
[----:B------:R-:W-:Y:S05]  /*2730*/  BSYNC.RECONVERGENT B0 ;  /* 0x0000000000007941 */ /* 0x000fea0003800200 */
.L_x_72:
[----:B-1-3--:R-:W0:Y:S01]  /*2740*/  LDC.64 R8, c[0x0][0x398] ;  /* 0x0000e600ff087b82 */ /* 0x00ae220000000a00 */
[----:B------:R-:W1:Y:S02]  /*2750*/  LDCU UR6, c[0x0][0x3ac] ;  /* 0x00007580ff0677ac */ /* 0x000e640008000800 */
[----:B-1----:R-:W-:Y:S01]  /*2760*/  IMAD R11, R0, UR6, R3 ;  /* 0x00000006000b7c24 */ /* 0x002fe2000f8e0203 */
[----:B------:R-:W-:-:S03]  /*2770*/  IADD3 R3, PT, PT, R3, 0x1, RZ ;  /* 0x0000000103037810 */ /* 0x000fc60007ffe0ff */
[----:B0-----:R-:W-:Y:S01]  /*2780*/  IMAD.WIDE R8, R11, 0x4, R8 ;  /* 0x000000040b087825 */ /* 0x001fe200078e0208 */
[----:B------:R-:W-:-:S04]  /*2790*/  ISETP.NE.AND P0, PT, R3, UR6, PT ;  /* 0x0000000603007c0c */ /* 0x000fc8000bf05270 */
[----:B------:R0:W-:Y:S09]  /*27a0*/  STG.E desc[UR4][R8.64], R28 ;  /* 0x0000001c08007986 */ /* 0x0001f2000c101904 */
[----:B------:R-:W-:Y:S05]  /*27b0*/  @P0 BRA `(.L_x_80) ;  /* 0xfffffff400bc0947 */ /* 0x000fea000383ffff */
[----:B------:R-:W-:Y:S05]  /*27c0*/  EXIT ;  /* 0x000000000000794d */ /* 0x000fea0003800000 */
        .weak           $__internal_1_$__cuda_sm3x_div_rn_noftz_f32_slowpath
        .type           $__internal_1_$__cuda_sm3x_div_rn_noftz_f32_slowpath,@function
        .size           $__internal_1_$__cuda_sm3x_div_rn_noftz_f32_slowpath,(.L_x_94 - $__internal_1_$__cuda_sm3x_div_rn_noftz_f32_slowpath)
$__internal_1_$__cuda_sm3x_div_rn_noftz_f32_slowpath:
[----:B------:R-:W-:Y:S01]  /*27d0*/  SHF.R.U32.HI R13, RZ, 0x17, R3 ;  /* 0x00000017ff0d7819 */ /* 0x000fe20000011603 */
[----:B------:R-:W-:Y:S01]  /*27e0*/  BSSY.RECONVERGENT B3, `(.L_x_81) ;  /* 0x0000063000037945 */ /* 0x000fe20003800200 */
[----:B------:R-:W-:Y:S02]  /*27f0*/  SHF.R.U32.HI R14, RZ, 0x17, R2 ;  /* 0x00000017ff0e7819 */ /* 0x000fe40000011602 */
[----:B------:R-:W-:Y:S02]  /*2800*/  LOP3.LUT R13, R13, 0xff, RZ, 0xc0, !PT ;  /* 0x000000ff0d0d7812 */ /* 0x000fe400078ec0ff */
[----:B------:R-:W-:Y:S02]  /*2810*/  LOP3.LUT R18, R14, 0xff, RZ, 0xc0, !PT ;  /* 0x000000ff0e127812 */ /* 0x000fe400078ec0ff */
[----:B------:R-:W-:Y:S02]  /*2820*/  IADD3 R17, PT, PT, R13, -0x1, RZ ;  /* 0xffffffff0d117810 */ /* 0x000fe40007ffe0ff */
[----:B------:R-:W-:Y:S01]  /*2830*/  MOV R15, R3 ;  /* 0x00000003000f7202 */ /* 0x000fe20000000f00 */
[----:B------:R-:W-:Y:S01]  /*2840*/  VIADD R16, R18, 0xffffffff ;  /* 0xffffffff12107836 */ /* 0x000fe20000000000 */
[----:B------:R-:W-:-:S04]  /*2850*/  ISETP.GT.U32.AND P0, PT, R17, 0xfd, PT ;  /* 0x000000fd1100780c */ /* 0x000fc80003f04070 */
[----:B------:R-:W-:-:S13]  /*2860*/  ISETP.GT.U32.OR P0, PT, R16, 0xfd, P0 ;  /* 0x000000fd1000780c */ /* 0x000fda0000704470 */
[----:B------:R-:W-:Y:S01]  /*2870*/  @!P0 MOV R14, RZ ;  /* 0x000000ff000e8202 */ /* 0x000fe20000000f00 */
[----:B------:R-:W-:Y:S06]  /*2880*/  @!P0 BRA `(.L_x_82) ;  /* 0x00000000005c8947 */ /* 0x000fec0003800000 */
[----:B------:R-:W-:Y:S02]  /*2890*/  FSETP.GTU.FTZ.AND P0, PT, |R2|, +INF , PT ;  /* 0x7f8000000200780b */ /* 0x000fe40003f1c200 */
[----:B------:R-:W-:-:S04]  /*28a0*/  FSETP.GTU.FTZ.AND P1, PT, |R3|, +INF , PT ;  /* 0x7f8000000300780b */ /* 0x000fc80003f3c200 */
[----:B------:R-:W-:-:S13]  /*28b0*/  PLOP3.LUT P0, PT, P0, P1, PT, 0xf8, 0x8f ;  /* 0x00000000008f781c */ /* 0x000fda0000703f70 */
[----:B------:R-:W-:Y:S05]  /*28c0*/  @P0 BRA `(.L_x_83) ;  /* 0x00000004004c0947 */ /* 0x000fea0003800000 */
[----:B------:R-:W-:-:S13]  /*28d0*/  LOP3.LUT P0, RZ, R15, 0x7fffffff, R2, 0xc8, !PT ;  /* 0x7fffffff0fff7812 */ /* 0x000fda000780c802 */
[----:B------:R-:W-:Y:S05]  /*28e0*/  @!P0 BRA `(.L_x_84) ;  /* 0x00000004003c8947 */ /* 0x000fea0003800000 */
[C---:B------:R-:W-:Y:S02]  /*28f0*/  FSETP.NEU.FTZ.AND P0, PT, |R2|.reuse, +INF , PT ;  /* 0x7f8000000200780b */ /* 0x040fe40003f1d200 */
[----:B------:R-:W-:Y:S02]  /*2900*/  FSETP.NEU.FTZ.AND P3, PT, |R3|, +INF , PT ;  /* 0x7f8000000300780b */ /* 0x000fe40003f7d200 */
[----:B------:R-:W-:-:S11]  /*2910*/  FSETP.NEU.FTZ.AND P1, PT, |R2|, +INF , PT ;  /* 0x7f8000000200780b */ /* 0x000fd60003f3d200 */
[----:B------:R-:W-:Y:S05]  /*2920*/  @!P3 BRA !P0, `(.L_x_84) ;  /* 0x00000004002cb947 */ /* 0x000fea0004000000 */
[----:B------:R-:W-:-:S04]  /*2930*/  LOP3.LUT P0, RZ, R2, 0x7fffffff, RZ, 0xc0, !PT ;  /* 0x7fffffff02ff7812 */ /* 0x000fc8000780c0ff */
[----:B------:R-:W-:-:S13]  /*2940*/  PLOP3.LUT P0, PT, P3, P0, PT, 0x2f, 0xf2 ;  /* 0x0000000000f2781c */ /* 0x000fda0001f00577 */
[----:B------:R-:W-:Y:S05]  /*2950*/  @P0 BRA `(.L_x_85) ;  /* 0x0000000400180947 */ /* 0x000fea0003800000 */
[----:B------:R-:W-:-:S04]  /*2960*/  LOP3.LUT P0, RZ, R15, 0x7fffffff, RZ, 0xc0, !PT ;  /* 0x7fffffff0fff7812 */ /* 0x000fc8000780c0ff */
[----:B------:R-:W-:-:S13]  /*2970*/  PLOP3.LUT P0, PT, P1, P0, PT, 0x2f, 0xf2 ;  /* 0x0000000000f2781c */ /* 0x000fda0000f00577 */
[----:B------:R-:W-:Y:S05]  /*2980*/  @P0 BRA `(.L_x_86) ;  /* 0x0000000400000947 */ /* 0x000fea0003800000 */
[----:B------:R-:W-:Y:S02]  /*2990*/  ISETP.GE.AND P0, PT, R16, RZ, PT ;  /* 0x000000ff1000720c */ /* 0x000fe40003f06270 */
[----:B------:R-:W-:-:S11]  /*29a0*/  ISETP.GE.AND P1, PT, R17, RZ, PT ;  /* 0x000000ff1100720c */ /* 0x000fd60003f26270 */
[----:B------:R-:W-:Y:S01]  /*29b0*/  @P0 MOV R14, RZ ;  /* 0x000000ff000e0202 */ /* 0x000fe20000000f00 */
[----:B------:R-:W-:Y:S02]  /*29c0*/  @!P0 IMAD.MOV.U32 R14, RZ, RZ, -0x40 ;  /* 0xffffffc0ff0e8424 */ /* 0x000fe400078e00ff */
[----:B------:R-:W-:Y:S01]  /*29d0*/  @!P0 FFMA R2, R2, 1.84467440737095516160e+19, RZ ;  /* 0x5f80000002028823 */ /* 0x000fe200000000ff */
[----:B------:R-:W-:Y:S02]  /*29e0*/  @!P1 FFMA R15, R3, 1.84467440737095516160e+19, RZ ;  /* 0x5f800000030f9823 */ /* 0x000fe400000000ff */
[----:B------:R-:W-:-:S07]  /*29f0*/  @!P1 IADD3 R14, PT, PT, R14, 0x40, RZ ;  /* 0x000000400e0e9810 */ /* 0x000fce0007ffe0ff */
.L_x_82:
[----:B------:R-:W-:Y:S01]  /*2a00*/  LEA R16, R13, 0xc0800000, 0x17 ;  /* 0xc08000000d107811 */ /* 0x000fe200078eb8ff */
[----:B------:R-:W-:Y:S01]  /*2a10*/  BSSY.RECONVERGENT B4, `(.L_x_87) ;  /* 0x0000036000047945 */ /* 0x000fe20003800200 */
[----:B------:R-:W-:Y:S02]  /*2a20*/  IADD3 R18, PT, PT, R18, -0x7f, RZ ;  /* 0xffffff8112127810 */ /* 0x000fe40007ffe0ff */
[----:B------:R-:W-:-:S03]  /*2a30*/  IADD3 R19, PT, PT, -R16, R15, RZ ;  /* 0x0000000f10137210 */ /* 0x000fc60007ffe1ff */
[C---:B------:R-:W-:Y:S01]  /*2a40*/  IMAD R2, R18.reuse, -0x800000, R2 ;  /* 0xff80000012027824 */ /* 0x040fe200078e0202 */
[----:B------:R0:W1:Y:S01]  /*2a50*/  MUFU.RCP R15, R19 ;  /* 0x00000013000f7308 */ /* 0x0000620000001000 */
[----:B------:R-:W-:Y:S01]  /*2a60*/  FADD.FTZ R17, -R19, -RZ ;  /* 0x800000ff13117221 */ /* 0x000fe20000010100 */
[----:B0-----:R-:W-:-:S05]  /*2a70*/  IADD3 R19, PT, PT, R18, 0x7f, -R13 ;  /* 0x0000007f12137810 */ /* 0x001fca0007ffe80d */
[----:B------:R-:W-:Y:S02]  /*2a80*/  IMAD.IADD R19, R19, 0x1, R14 ;  /* 0x0000000113137824 */ /* 0x000fe400078e020e */
[----:B-1----:R-:W-:-:S04]  /*2a90*/  FFMA R16, R15, R17, 1 ;  /* 0x3f8000000f107423 */ /* 0x002fc80000000011 */
[----:B------:R-:W-:-:S04]  /*2aa0*/  FFMA R15, R15, R16, R15 ;  /* 0x000000100f0f7223 */ /* 0x000fc8000000000f */
[----:B------:R-:W-:-:S04]  /*2ab0*/  FFMA R16, R2, R15, RZ ;  /* 0x0000000f02107223 */ /* 0x000fc800000000ff */
[----:B------:R-:W-:-:S04]  /*2ac0*/  FFMA R20, R17, R16, R2 ;  /* 0x0000001011147223 */ /* 0x000fc80000000002 */
[----:B------:R-:W-:-:S04]  /*2ad0*/  FFMA R16, R15, R20, R16 ;  /* 0x000000140f107223 */ /* 0x000fc80000000010 */
[----:B------:R-:W-:-:S04]  /*2ae0*/  FFMA R17, R17, R16, R2 ;  /* 0x0000001011117223 */ /* 0x000fc80000000002 */
[----:B------:R-:W-:-:S05]  /*2af0*/  FFMA R2, R15, R17, R16 ;  /* 0x000000110f027223 */ /* 0x000fca0000000010 */
[----:B------:R-:W-:-:S04]  /*2b00*/  SHF.R.U32.HI R13, RZ, 0x17, R2 ;  /* 0x00000017ff0d7819 */ /* 0x000fc80000011602 */
[----:B------:R-:W-:-:S04]  /*2b10*/  LOP3.LUT R13, R13, 0xff, RZ, 0xc0, !PT ;  /* 0x000000ff0d0d7812 */ /* 0x000fc800078ec0ff */
[----:B------:R-:W-:-:S04]  /*2b20*/  IADD3 R18, PT, PT, R13, R19, RZ ;  /* 0x000000130d127210 */ /* 0x000fc80007ffe0ff */
[----:B------:R-:W-:-:S04]  /*2b30*/  IADD3 R13, PT, PT, R18, -0x1, RZ ;  /* 0xffffffff120d7810 */ /* 0x000fc80007ffe0ff */
[----:B------:R-:W-:-:S13]  /*2b40*/  ISETP.GE.U32.AND P0, PT, R13, 0xfe, PT ;  /* 0x000000fe0d00780c */ /* 0x000fda0003f06070 */
[----:B------:R-:W-:Y:S05]  /*2b50*/  @!P0 BRA `(.L_x_88) ;  /* 0x0000000000808947 */ /* 0x000fea0003800000 */
[----:B------:R-:W-:-:S13]  /*2b60*/  ISETP.GT.AND P0, PT, R18, 0xfe, PT ;  /* 0x000000fe1200780c */ /* 0x000fda0003f04270 */
[----:B------:R-:W-:Y:S05]  /*2b70*/  @P0 BRA `(.L_x_89) ;  /* 0x00000000006c0947 */ /* 0x000fea0003800000 */
[----:B------:R-:W-:-:S13]  /*2b80*/  ISETP.GE.AND P0, PT, R18, 0x1, PT ;  /* 0x000000011200780c */ /* 0x000fda0003f06270 */
[----:B------:R-:W-:Y:S05]  /*2b90*/  @P0 BRA `(.L_x_90) ;  /* 0x0000000000740947 */ /* 0x000fea0003800000 */
[----:B------:R-:W-:Y:S02]  /*2ba0*/  ISETP.GE.AND P0, PT, R18, -0x18, PT ;  /* 0xffffffe81200780c */ /* 0x000fe40003f06270 */
[----:B------:R-:W-:-:S11]  /*2bb0*/  LOP3.LUT R2, R2, 0x80000000, RZ, 0xc0, !PT ;  /* 0x8000000002027812 */ /* 0x000fd600078ec0ff */
[----:B------:R-:W-:Y:S05]  /*2bc0*/  @!P0 BRA `(.L_x_90) ;  /* 0x0000000000688947 */ /* 0x000fea0003800000 */
[-CC-:B------:R-:W-:Y:S01]  /*2bd0*/  FFMA.RZ R13, R15, R17.reuse, R16.reuse ;  /* 0x000000110f0d7223 */ /* 0x180fe2000000c010 */
[C---:B------:R-:W-:Y:S02]  /*2be0*/  ISETP.NE.AND P3, PT, R18.reuse, RZ, PT ;  /* 0x000000ff1200720c */ /* 0x040fe40003f65270 */
[C---:B------:R-:W-:Y:S02]  /*2bf0*/  ISETP.NE.AND P1, PT, R18.reuse, RZ, PT ;  /* 0x000000ff1200720c */ /* 0x040fe40003f25270 */
[----:B------:R-:W-:Y:S01]  /*2c00*/  LOP3.LUT R14, R13, 0x7fffff, RZ, 0xc0, !PT ;  /* 0x007fffff0d0e7812 */ /* 0x000fe200078ec0ff */
[CCC-:B------:R-:W-:Y:S01]  /*2c10*/  FFMA.RP R13, R15.reuse, R17.reuse, R16.reuse ;  /* 0x000000110f0d7223 */ /* 0x1c0fe20000008010 */
[----:B------:R-:W-:Y:S01]  /*2c20*/  FFMA.RM R16, R15, R17, R16 ;  /* 0x000000110f107223 */ /* 0x000fe20000004010 */
[----:B------:R-:W-:Y:S01]  /*2c30*/  IADD3 R15, PT, PT, R18, 0x20, RZ ;  /* 0x00000020120f7810 */ /* 0x000fe20007ffe0ff */
[----:B------:R-:W-:Y:S01]  /*2c40*/  IMAD.MOV R17, RZ, RZ, -R18 ;  /* 0x000000ffff117224 */ /* 0x000fe200078e0a12 */
[----:B------:R-:W-:-:S02]  /*2c50*/  LOP3.LUT R14, R14, 0x800000, RZ, 0xfc, !PT ;  /* 0x008000000e0e7812 */ /* 0x000fc400078efcff */
[----:B------:R-:W-:Y:S02]  /*2c60*/  FSETP.NEU.FTZ.AND P0, PT, R13, R16, PT ;  /* 0x000000100d00720b */ /* 0x000fe40003f1d000 */
[----:B------:R-:W-:Y:S02]  /*2c70*/  SHF.L.U32 R15, R14, R15, RZ ;  /* 0x0000000f0e0f7219 */ /* 0x000fe400000006ff */
[----:B------:R-:W-:Y:S02]  /*2c80*/  SEL R13, R17, RZ, P3 ;  /* 0x000000ff110d7207 */ /* 0x000fe40001800000 */
[----:B------:R-:W-:Y:S02]  /*2c90*/  ISETP.NE.AND P1, PT, R15, RZ, P1 ;  /* 0x000000ff0f00720c */ /* 0x000fe40000f25270 */
[----:B------:R-:W-:Y:S02]  /*2ca0*/  SHF.R.U32.HI R13, RZ, R13, R14 ;  /* 0x0000000dff0d7219 */ /* 0x000fe4000001160e */
[----:B------:R-:W-:-:S02]  /*2cb0*/  PLOP3.LUT P0, PT, P0, P1, PT, 0xf8, 0x8f ;  /* 0x00000000008f781c */ /* 0x000fc40000703f70 */
[----:B------:R-:W-:Y:S02]  /*2cc0*/  SHF.R.U32.HI R15, RZ, 0x1, R13 ;  /* 0x00000001ff0f7819 */ /* 0x000fe4000001160d */
[----:B------:R-:W-:-:S04]  /*2cd0*/  SEL R14, RZ, 0x1, !P0 ;  /* 0x00000001ff0e7807 */ /* 0x000fc80004000000 */
[----:B------:R-:W-:-:S04]  /*2ce0*/  LOP3.LUT R14, R14, 0x1, R15, 0xf8, !PT ;  /* 0x000000010e0e7812 */ /* 0x000fc800078ef80f */
[----:B------:R-:W-:-:S04]  /*2cf0*/  LOP3.LUT R14, R14, R13, RZ, 0xc0, !PT ;  /* 0x0000000d0e0e7212 */ /* 0x000fc800078ec0ff */
[----:B------:R-:W-:-:S04]  /*2d00*/  IADD3 R15, PT, PT, R15, R14, RZ ;  /* 0x0000000e0f0f7210 */ /* 0x000fc80007ffe0ff */
[----:B------:R-:W-:Y:S01]  /*2d10*/  LOP3.LUT R2, R15, R2, RZ, 0xfc, !PT ;  /* 0x000000020f027212 */ /* 0x000fe200078efcff */
[----:B------:R-:W-:Y:S06]  /*2d20*/  BRA `(.L_x_90) ;  /* 0x0000000000107947 */ /* 0x000fec0003800000 */
.L_x_89:
[----:B------:R-:W-:-:S04]  /*2d30*/  LOP3.LUT R2, R2, 0x80000000, RZ, 0xc0, !PT ;  /* 0x8000000002027812 */ /* 0x000fc800078ec0ff */
[----:B------:R-:W-:Y:S01]  /*2d40*/  LOP3.LUT R2, R2, 0x7f800000, RZ, 0xfc, !PT ;  /* 0x7f80000002027812 */ /* 0x000fe200078efcff */
[----:B------:R-:W-:Y:S06]  /*2d50*/  BRA `(.L_x_90) ;  /* 0x0000000000047947 */ /* 0x000fec0003800000 */
.L_x_88:
[----:B------:R-:W-:-:S07]  /*2d60*/  LEA R2, R19, R2, 0x17 ;  /* 0x0000000213027211 */ /* 0x000fce00078eb8ff */
.L_x_90:
[----:B------:R-:W-:Y:S05]  /*2d70*/  BSYNC.RECONVERGENT B4 ;  /* 0x0000000000047941 */ /* 0x000fea0003800200 */
.L_x_87:
[----:B------:R-:W-:Y:S05]  /*2d80*/  BRA `(.L_x_91) ;  /* 0x0000000000207947 */ /* 0x000fea0003800000 */
.L_x_86:
[----:B------:R-:W-:-:S04]  /*2d90*/  LOP3.LUT R2, R15, 0x80000000, R2, 0x48, !PT ;  /* 0x800000000f027812 */ /* 0x000fc800078e4802 */
[----:B------:R-:W-:Y:S01]  /*2da0*/  LOP3.LUT R2, R2, 0x7f800000, RZ, 0xfc, !PT ;  /* 0x7f80000002027812 */ /* 0x000fe200078efcff */
[----:B------:R-:W-:Y:S06]  /*2db0*/  BRA `(.L_x_91) ;  /* 0x0000000000147947 */ /* 0x000fec0003800000 */
.L_x_85:
[----:B------:R-:W-:Y:S01]  /*2dc0*/  LOP3.LUT R2, R15, 0x80000000, R2, 0x48, !PT ;  /* 0x800000000f027812 */ /* 0x000fe200078e4802 */
[----:B------:R-:W-:Y:S06]  /*2dd0*/  BRA `(.L_x_91) ;  /* 0x00000000000c7947 */ /* 0x000fec0003800000 */
.L_x_84:
[----:B------:R-:W0:Y:S01]  /*2de0*/  MUFU.RSQ R2, -QNAN ;  /* 0xffc0000000027908 */ /* 0x000e220000001400 */
[----:B------:R-:W-:Y:S05]  /*2df0*/  BRA `(.L_x_91) ;  /* 0x0000000000047947 */ /* 0x000fea0003800000 */
.L_x_83:
[----:B------:R-:W-:-:S07]  /*2e00*/  FADD.FTZ R2, R2, R3 ;  /* 0x0000000302027221 */ /* 0x000fce0000010000 */
.L_x_91:
[----:B------:R-:W-:Y:S05]  /*2e10*/  BSYNC.RECONVERGENT B3 ;  /* 0x0000000000037941 */ /* 0x000fea0003800200 */
.L_x_81:
[----:B------:R-:W-:-:S04]  /*2e20*/  HFMA2 R13, -RZ, RZ, 0, 0 ;  /* 0x00000000ff0d7431 */ /* 0x000fc800000001ff */
[----:B0-----:R-:W-:Y:S05]  /*2e30*/  RET.REL.NODEC R12 `(_Z25standard_attention_kernelPKfS0_S0_PfS1_iif) ;  /* 0xffffffd00c707950 */ /* 0x001fea0003c3ffff */
.L_x_92:
        /* <DEDUP_REMOVED lines=12> */
.L_x_94:


//--------------------- .nv.shared.reserved.0     --------------------------
	.section	.nv.shared.reserved.0,"aw",@nobits
	.weak		__nv_reservedSMEM_offset_0_alias
	.size		__nv_reservedSMEM_offset_0_alias, 0, 64
	.other		__nv_reservedSMEM_offset_0_alias,@"STO_CUDA_RESERVED_SHARED STV_DEFAULT"
__nv_reservedSMEM_offset_0_alias:
	.zero		0
	.zero		64


//--------------------- .nv.constant0._Z22waller_operator_kernelPKfS0_S0_Pfiif --------------------------
	.section	.nv.constant0._Z22waller_operator_kernelPKfS0_S0_Pfiif,"a",@progbits
	.sectionflags	@""
	.align	4
.nv.constant0._Z22waller_operator_kernelPKfS0_S0_Pfiif:
	.zero		940


//--------------------- .nv.constant0._Z25standard_attention_kernelPKfS0_S0_PfS1_iif --------------------------
	.section	.nv.constant0._Z25standard_attention_kernelPKfS0_S0_PfS1_iif,"a",@progbits
	.sectionflags	@""
	.align	4
.nv.constant0._Z25standard_attention_kernelPKfS0_S0_PfS1_iif:
	.zero		948


//--------------------- SYMBOLS --------------------------

	.type		.nv.reservedSmem.offset0,@object
	.size		.nv.reservedSmem.offset0,0x4
